//
// Generated by NVIDIA NVVM Compiler
//
// Compiler Build ID: CL-36424714
// Cuda compilation tools, release 13.0, V13.0.88
// Based on NVVM 20.0.0
//

.version 9.0
.target sm_100
.address_size 64

	// .globl	_Z12naiiveArgminPKdPiii

.visible .entry _Z12naiiveArgminPKdPiii(
	.param .u64 .ptr .align 1 _Z12naiiveArgminPKdPiii_param_0,
	.param .u64 .ptr .align 1 _Z12naiiveArgminPKdPiii_param_1,
	.param .u32 _Z12naiiveArgminPKdPiii_param_2,
	.param .u32 _Z12naiiveArgminPKdPiii_param_3
)
{
	.reg .pred 	%p<40>;
	.reg .b32 	%r<108>;
	.reg .b64 	%rd<26>;
	.reg .b64 	%fd<70>;

	ld.param.u64 	%rd9, [_Z12naiiveArgminPKdPiii_param_0];
	ld.param.u64 	%rd10, [_Z12naiiveArgminPKdPiii_param_1];
	ld.param.u32 	%r33, [_Z12naiiveArgminPKdPiii_param_2];
	ld.param.u32 	%r32, [_Z12naiiveArgminPKdPiii_param_3];
	mov.u32 	%r34, %ntid.x;
	mov.u32 	%r35, %ctaid.x;
	mov.u32 	%r36, %tid.x;
	mad.lo.s32 	%r1, %r34, %r35, %r36;
	mul.lo.s32 	%r2, %r32, %r1;
	setp.ge.s32 	%p1, %r1, %r33;
	@%p1 bra 	$L__BB0_15;
	cvta.to.global.u64 	%rd1, %rd9;
	setp.lt.s32 	%p2, %r32, 1;
	mov.b32 	%r107, 0;
	@%p2 bra 	$L__BB0_14;
	mul.wide.s32 	%rd11, %r2, 8;
	add.s64 	%rd2, %rd1, %rd11;
	ld.global.f64 	%fd66, [%rd2];
	and.b32  	%r3, %r32, 15;
	setp.lt.u32 	%p3, %r32, 16;
	mov.b32 	%r99, 0;
	mov.u32 	%r107, %r99;
	@%p3 bra 	$L__BB0_5;
	and.b32  	%r99, %r32, 2147483632;
	add.s64 	%rd13, %rd11, %rd1;
	add.s64 	%rd24, %rd13, 64;
	mov.b32 	%r93, 0;
	mov.u32 	%r107, %r93;
$L__BB0_4:
	.pragma "nounroll";
	ld.global.f64 	%fd11, [%rd24+-64];
	setp.lt.f64 	%p4, %fd11, %fd66;
	selp.b32 	%r41, %r93, %r107, %p4;
	selp.f64 	%fd12, %fd11, %fd66, %p4;
	ld.global.f64 	%fd13, [%rd24+-56];
	setp.lt.f64 	%p5, %fd13, %fd12;
	add.s32 	%r42, %r93, 1;
	selp.b32 	%r43, %r42, %r41, %p5;
	selp.f64 	%fd14, %fd13, %fd12, %p5;
	ld.global.f64 	%fd15, [%rd24+-48];
	setp.lt.f64 	%p6, %fd15, %fd14;
	add.s32 	%r44, %r93, 2;
	selp.b32 	%r45, %r44, %r43, %p6;
	selp.f64 	%fd16, %fd15, %fd14, %p6;
	ld.global.f64 	%fd17, [%rd24+-40];
	setp.lt.f64 	%p7, %fd17, %fd16;
	add.s32 	%r46, %r93, 3;
	selp.b32 	%r47, %r46, %r45, %p7;
	selp.f64 	%fd18, %fd17, %fd16, %p7;
	ld.global.f64 	%fd19, [%rd24+-32];
	setp.lt.f64 	%p8, %fd19, %fd18;
	add.s32 	%r48, %r93, 4;
	selp.b32 	%r49, %r48, %r47, %p8;
	selp.f64 	%fd20, %fd19, %fd18, %p8;
	ld.global.f64 	%fd21, [%rd24+-24];
	setp.lt.f64 	%p9, %fd21, %fd20;
	add.s32 	%r50, %r93, 5;
	selp.b32 	%r51, %r50, %r49, %p9;
	selp.f64 	%fd22, %fd21, %fd20, %p9;
	ld.global.f64 	%fd23, [%rd24+-16];
	setp.lt.f64 	%p10, %fd23, %fd22;
	add.s32 	%r52, %r93, 6;
	selp.b32 	%r53, %r52, %r51, %p10;
	selp.f64 	%fd24, %fd23, %fd22, %p10;
	ld.global.f64 	%fd25, [%rd24+-8];
	setp.lt.f64 	%p11, %fd25, %fd24;
	add.s32 	%r54, %r93, 7;
	selp.b32 	%r55, %r54, %r53, %p11;
	selp.f64 	%fd26, %fd25, %fd24, %p11;
	ld.global.f64 	%fd27, [%rd24];
	setp.lt.f64 	%p12, %fd27, %fd26;
	add.s32 	%r56, %r93, 8;
	selp.b32 	%r57, %r56, %r55, %p12;
	selp.f64 	%fd28, %fd27, %fd26, %p12;
	ld.global.f64 	%fd29, [%rd24+8];
	setp.lt.f64 	%p13, %fd29, %fd28;
	add.s32 	%r58, %r93, 9;
	selp.b32 	%r59, %r58, %r57, %p13;
	selp.f64 	%fd30, %fd29, %fd28, %p13;
	ld.global.f64 	%fd31, [%rd24+16];
	setp.lt.f64 	%p14, %fd31, %fd30;
	add.s32 	%r60, %r93, 10;
	selp.b32 	%r61, %r60, %r59, %p14;
	selp.f64 	%fd32, %fd31, %fd30, %p14;
	ld.global.f64 	%fd33, [%rd24+24];
	setp.lt.f64 	%p15, %fd33, %fd32;
	add.s32 	%r62, %r93, 11;
	selp.b32 	%r63, %r62, %r61, %p15;
	selp.f64 	%fd34, %fd33, %fd32, %p15;
	ld.global.f64 	%fd35, [%rd24+32];
	setp.lt.f64 	%p16, %fd35, %fd34;
	add.s32 	%r64, %r93, 12;
	selp.b32 	%r65, %r64, %r63, %p16;
	selp.f64 	%fd36, %fd35, %fd34, %p16;
	ld.global.f64 	%fd37, [%rd24+40];
	setp.lt.f64 	%p17, %fd37, %fd36;
	add.s32 	%r66, %r93, 13;
	selp.b32 	%r67, %r66, %r65, %p17;
	selp.f64 	%fd38, %fd37, %fd36, %p17;
	ld.global.f64 	%fd39, [%rd24+48];
	setp.lt.f64 	%p18, %fd39, %fd38;
	add.s32 	%r68, %r93, 14;
	selp.b32 	%r69, %r68, %r67, %p18;
	selp.f64 	%fd40, %fd39, %fd38, %p18;
	ld.global.f64 	%fd41, [%rd24+56];
	setp.lt.f64 	%p19, %fd41, %fd40;
	add.s32 	%r70, %r93, 15;
	selp.b32 	%r107, %r70, %r69, %p19;
	selp.f64 	%fd66, %fd41, %fd40, %p19;
	add.s64 	%rd24, %rd24, 128;
	add.s32 	%r93, %r93, 16;
	setp.ne.s32 	%p20, %r93, %r99;
	@%p20 bra 	$L__BB0_4;
$L__BB0_5:
	setp.eq.s32 	%p21, %r3, 0;
	@%p21 bra 	$L__BB0_14;
	and.b32  	%r12, %r32, 7;
	setp.lt.u32 	%p22, %r3, 8;
	@%p22 bra 	$L__BB0_8;
	mul.wide.u32 	%rd14, %r99, 8;
	add.s64 	%rd15, %rd2, %rd14;
	ld.global.f64 	%fd42, [%rd15];
	setp.lt.f64 	%p23, %fd42, %fd66;
	selp.b32 	%r72, %r99, %r107, %p23;
	selp.f64 	%fd43, %fd42, %fd66, %p23;
	add.s32 	%r73, %r99, 1;
	ld.global.f64 	%fd44, [%rd15+8];
	setp.lt.f64 	%p24, %fd44, %fd43;
	selp.b32 	%r74, %r73, %r72, %p24;
	selp.f64 	%fd45, %fd44, %fd43, %p24;
	add.s32 	%r75, %r99, 2;
	ld.global.f64 	%fd46, [%rd15+16];
	setp.lt.f64 	%p25, %fd46, %fd45;
	selp.b32 	%r76, %r75, %r74, %p25;
	selp.f64 	%fd47, %fd46, %fd45, %p25;
	add.s32 	%r77, %r99, 3;
	ld.global.f64 	%fd48, [%rd15+24];
	setp.lt.f64 	%p26, %fd48, %fd47;
	selp.b32 	%r78, %r77, %r76, %p26;
	selp.f64 	%fd49, %fd48, %fd47, %p26;
	add.s32 	%r79, %r99, 4;
	ld.global.f64 	%fd50, [%rd15+32];
	setp.lt.f64 	%p27, %fd50, %fd49;
	selp.b32 	%r80, %r79, %r78, %p27;
	selp.f64 	%fd51, %fd50, %fd49, %p27;
	add.s32 	%r81, %r99, 5;
	ld.global.f64 	%fd52, [%rd15+40];
	setp.lt.f64 	%p28, %fd52, %fd51;
	selp.b32 	%r82, %r81, %r80, %p28;
	selp.f64 	%fd53, %fd52, %fd51, %p28;
	add.s32 	%r83, %r99, 6;
	ld.global.f64 	%fd54, [%rd15+48];
	setp.lt.f64 	%p29, %fd54, %fd53;
	selp.b32 	%r84, %r83, %r82, %p29;
	selp.f64 	%fd55, %fd54, %fd53, %p29;
	add.s32 	%r85, %r99, 7;
	ld.global.f64 	%fd56, [%rd15+56];
	setp.lt.f64 	%p30, %fd56, %fd55;
	selp.b32 	%r107, %r85, %r84, %p30;
	selp.f64 	%fd66, %fd56, %fd55, %p30;
	add.s32 	%r99, %r99, 8;
$L__BB0_8:
	setp.eq.s32 	%p31, %r12, 0;
	@%p31 bra 	$L__BB0_14;
	and.b32  	%r18, %r32, 3;
	setp.lt.u32 	%p32, %r12, 4;
	@%p32 bra 	$L__BB0_11;
	mul.wide.s32 	%rd16, %r99, 8;
	add.s64 	%rd17, %rd2, %rd16;
	ld.global.f64 	%fd57, [%rd17];
	setp.lt.f64 	%p33, %fd57, %fd66;
	selp.b32 	%r87, %r99, %r107, %p33;
	selp.f64 	%fd58, %fd57, %fd66, %p33;
	add.s32 	%r88, %r99, 1;
	ld.global.f64 	%fd59, [%rd17+8];
	setp.lt.f64 	%p34, %fd59, %fd58;
	selp.b32 	%r89, %r88, %r87, %p34;
	selp.f64 	%fd60, %fd59, %fd58, %p34;
	add.s32 	%r90, %r99, 2;
	ld.global.f64 	%fd61, [%rd17+16];
	setp.lt.f64 	%p35, %fd61, %fd60;
	selp.b32 	%r91, %r90, %r89, %p35;
	selp.f64 	%fd62, %fd61, %fd60, %p35;
	add.s32 	%r92, %r99, 3;
	ld.global.f64 	%fd63, [%rd17+24];
	setp.lt.f64 	%p36, %fd63, %fd62;
	selp.b32 	%r107, %r92, %r91, %p36;
	selp.f64 	%fd66, %fd63, %fd62, %p36;
	add.s32 	%r99, %r99, 4;
$L__BB0_11:
	setp.eq.s32 	%p37, %r18, 0;
	@%p37 bra 	$L__BB0_14;
	mul.wide.u32 	%rd19, %r99, 8;
	add.s64 	%rd20, %rd11, %rd19;
	add.s64 	%rd25, %rd1, %rd20;
	neg.s32 	%r104, %r18;
$L__BB0_13:
	.pragma "nounroll";
	ld.global.f64 	%fd64, [%rd25];
	setp.lt.f64 	%p38, %fd64, %fd66;
	selp.b32 	%r107, %r99, %r107, %p38;
	selp.f64 	%fd66, %fd64, %fd66, %p38;
	add.s32 	%r99, %r99, 1;
	add.s64 	%rd25, %rd25, 8;
	add.s32 	%r104, %r104, 1;
	setp.ne.s32 	%p39, %r104, 0;
	@%p39 bra 	$L__BB0_13;
$L__BB0_14:
	cvta.to.global.u64 	%rd21, %rd10;
	mul.wide.s32 	%rd22, %r1, 4;
	add.s64 	%rd23, %rd21, %rd22;
	st.global.u32 	[%rd23], %r107;
$L__BB0_15:
	ret;

}
	// .globl	_Z12calcDistancePKdS0_Pdiii
.visible .entry _Z12calcDistancePKdS0_Pdiii(
	.param .u64 .ptr .align 1 _Z12calcDistancePKdS0_Pdiii_param_0,
	.param .u64 .ptr .align 1 _Z12calcDistancePKdS0_Pdiii_param_1,
	.param .u64 .ptr .align 1 _Z12calcDistancePKdS0_Pdiii_param_2,
	.param .u32 _Z12calcDistancePKdS0_Pdiii_param_3,
	.param .u32 _Z12calcDistancePKdS0_Pdiii_param_4,
	.param .u32 _Z12calcDistancePKdS0_Pdiii_param_5
)
{
	.reg .pred 	%p<2>;
	.reg .b32 	%r<17>;
	.reg .b64 	%rd<13>;
	.reg .b64 	%fd<6>;

	ld.param.u64 	%rd1, [_Z12calcDistancePKdS0_Pdiii_param_0];
	ld.param.u64 	%rd2, [_Z12calcDistancePKdS0_Pdiii_param_1];
	ld.param.u64 	%rd3, [_Z12calcDistancePKdS0_Pdiii_param_2];
	ld.param.u32 	%r5, [_Z12calcDistancePKdS0_Pdiii_param_3];
	ld.param.u32 	%r3, [_Z12calcDistancePKdS0_Pdiii_param_4];
	ld.param.u32 	%r4, [_Z12calcDistancePKdS0_Pdiii_param_5];
	mov.u32 	%r6, %ntid.x;
	mov.u32 	%r7, %ctaid.x;
	mov.u32 	%r8, %tid.x;
	mad.lo.s32 	%r1, %r6, %r7, %r8;
	mul.lo.s32 	%r9, %r4, %r3;
	div.s32 	%r2, %r1, %r9;
	setp.ge.s32 	%p1, %r2, %r5;
	@%p1 bra 	$L__BB1_2;
	div.s32 	%r10, %r1, %r4;
	mul.lo.s32 	%r11, %r10, %r4;
	sub.s32 	%r12, %r1, %r11;
	rem.s32 	%r13, %r10, %r3;
	cvta.to.global.u64 	%rd4, %rd2;
	cvta.to.global.u64 	%rd5, %rd1;
	cvta.to.global.u64 	%rd6, %rd3;
	mad.lo.s32 	%r14, %r2, %r3, %r13;
	mul.wide.s32 	%rd7, %r14, 8;
	add.s64 	%rd8, %rd6, %rd7;
	mad.lo.s32 	%r15, %r13, %r4, %r12;
	mul.wide.s32 	%rd9, %r15, 8;
	add.s64 	%rd10, %rd4, %rd9;
	ld.global.f64 	%fd1, [%rd10];
	mad.lo.s32 	%r16, %r2, %r4, %r12;
	mul.wide.s32 	%rd11, %r16, 8;
	add.s64 	%rd12, %rd5, %rd11;
	ld.global.f64 	%fd2, [%rd12];
	sub.f64 	%fd3, %fd1, %fd2;
	mul.f64 	%fd4, %fd3, %fd3;
	atom.global.add.f64 	%fd5, [%rd8], %fd4;
$L__BB1_2:
	ret;

}
	// .globl	_Z18calcDistanceSharedPKdS0_Pdiii
.visible .entry _Z18calcDistanceSharedPKdS0_Pdiii(
	.param .u64 .ptr .align 1 _Z18calcDistanceSharedPKdS0_Pdiii_param_0,
	.param .u64 .ptr .align 1 _Z18calcDistanceSharedPKdS0_Pdiii_param_1,
	.param .u64 .ptr .align 1 _Z18calcDistanceSharedPKdS0_Pdiii_param_2,
	.param .u32 _Z18calcDistanceSharedPKdS0_Pdiii_param_3,
	.param .u32 _Z18calcDistanceSharedPKdS0_Pdiii_param_4,
	.param .u32 _Z18calcDistanceSharedPKdS0_Pdiii_param_5
)
{


	bar.sync 	0;
	ret;

}
	// .globl	_Z19calcNewCentroidsSumPKdPKiPdPiii
.visible .entry _Z19calcNewCentroidsSumPKdPKiPdPiii(
	.param .u64 .ptr .align 1 _Z19calcNewCentroidsSumPKdPKiPdPiii_param_0,
	.param .u64 .ptr .align 1 _Z19calcNewCentroidsSumPKdPKiPdPiii_param_1,
	.param .u64 .ptr .align 1 _Z19calcNewCentroidsSumPKdPKiPdPiii_param_2,
	.param .u64 .ptr .align 1 _Z19calcNewCentroidsSumPKdPKiPdPiii_param_3,
	.param .u32 _Z19calcNewCentroidsSumPKdPKiPdPiii_param_4,
	.param .u32 _Z19calcNewCentroidsSumPKdPKiPdPiii_param_5
)
{
	.reg .pred 	%p<2>;
	.reg .b32 	%r<14>;
	.reg .b64 	%rd<17>;
	.reg .b64 	%fd<3>;

	ld.param.u64 	%rd1, [_Z19calcNewCentroidsSumPKdPKiPdPiii_param_0];
	ld.param.u64 	%rd4, [_Z19calcNewCentroidsSumPKdPKiPdPiii_param_1];
	ld.param.u64 	%rd2, [_Z19calcNewCentroidsSumPKdPKiPdPiii_param_2];
	ld.param.u64 	%rd3, [_Z19calcNewCentroidsSumPKdPKiPdPiii_param_3];
	ld.param.u32 	%r3, [_Z19calcNewCentroidsSumPKdPKiPdPiii_param_4];
	ld.param.u32 	%r4, [_Z19calcNewCentroidsSumPKdPKiPdPiii_param_5];
	cvta.to.global.u64 	%rd5, %rd4;
	mov.u32 	%r5, %ntid.x;
	mov.u32 	%r6, %ctaid.x;
	mov.u32 	%r7, %tid.x;
	mad.lo.s32 	%r1, %r5, %r6, %r7;
	div.s32 	%r8, %r1, %r4;
	mul.wide.s32 	%rd6, %r8, 4;
	add.s64 	%rd7, %rd5, %rd6;
	ld.global.u32 	%r9, [%rd7];
	mul.lo.s32 	%r10, %r8, %r4;
	sub.s32 	%r11, %r1, %r10;
	mad.lo.s32 	%r2, %r9, %r4, %r11;
	mul.lo.s32 	%r12, %r4, %r3;
	setp.ge.s32 	%p1, %r1, %r12;
	@%p1 bra 	$L__BB3_2;
	cvta.to.global.u64 	%rd8, %rd1;
	cvta.to.global.u64 	%rd9, %rd2;
	cvta.to.global.u64 	%rd10, %rd3;
	mul.wide.s32 	%rd11, %r2, 8;
	add.s64 	%rd12, %rd9, %rd11;
	mul.wide.s32 	%rd13, %r1, 8;
	add.s64 	%rd14, %rd8, %rd13;
	ld.global.f64 	%fd1, [%rd14];
	atom.global.add.f64 	%fd2, [%rd12], %fd1;
	mul.wide.s32 	%rd15, %r2, 4;
	add.s64 	%rd16, %rd10, %rd15;
	atom.global.add.u32 	%r13, [%rd16], 1;
$L__BB3_2:
	ret;

}
	// .globl	_Z12divideVectorPdPKii
.visible .entry _Z12divideVectorPdPKii(
	.param .u64 .ptr .align 1 _Z12divideVectorPdPKii_param_0,
	.param .u64 .ptr .align 1 _Z12divideVectorPdPKii_param_1,
	.param .u32 _Z12divideVectorPdPKii_param_2
)
{
	.reg .pred 	%p<2>;
	.reg .b32 	%r<7>;
	.reg .b64 	%rd<9>;
	.reg .b64 	%fd<4>;

	ld.param.u64 	%rd1, [_Z12divideVectorPdPKii_param_0];
	ld.param.u64 	%rd2, [_Z12divideVectorPdPKii_param_1];
	ld.param.u32 	%r2, [_Z12divideVectorPdPKii_param_2];
	mov.u32 	%r3, %ntid.x;
	mov.u32 	%r4, %ctaid.x;
	mov.u32 	%r5, %tid.x;
	mad.lo.s32 	%r1, %r3, %r4, %r5;
	setp.ge.s32 	%p1, %r1, %r2;
	@%p1 bra 	$L__BB4_2;
	cvta.to.global.u64 	%rd3, %rd1;
	cvta.to.global.u64 	%rd4, %rd2;
	mul.wide.s32 	%rd5, %r1, 8;
	add.s64 	%rd6, %rd3, %rd5;
	ld.global.f64 	%fd1, [%rd6];
	mul.wide.s32 	%rd7, %r1, 4;
	add.s64 	%rd8, %rd4, %rd7;
	ld.global.u32 	%r6, [%rd8];
	cvt.rn.f64.s32 	%fd2, %r6;
	div.rn.f64 	%fd3, %fd1, %fd2;
	st.global.f64 	[%rd6], %fd3;
$L__BB4_2:
	ret;

}
	// .globl	_Z9convergedPKdPidi
.visible .entry _Z9convergedPKdPidi(
	.param .u64 .ptr .align 1 _Z9convergedPKdPidi_param_0,
	.param .u64 .ptr .align 1 _Z9convergedPKdPidi_param_1,
	.param .f64 _Z9convergedPKdPidi_param_2,
	.param .u32 _Z9convergedPKdPidi_param_3
)
{
	.reg .pred 	%p<3>;
	.reg .b32 	%r<7>;
	.reg .b64 	%rd<7>;
	.reg .b64 	%fd<3>;

	ld.param.u64 	%rd1, [_Z9convergedPKdPidi_param_0];
	ld.param.u64 	%rd2, [_Z9convergedPKdPidi_param_1];
	ld.param.f64 	%fd1, [_Z9convergedPKdPidi_param_2];
	ld.param.u32 	%r2, [_Z9convergedPKdPidi_param_3];
	mov.u32 	%r3, %ntid.x;
	mov.u32 	%r4, %ctaid.x;
	mov.u32 	%r5, %tid.x;
	mad.lo.s32 	%r1, %r3, %r4, %r5;
	setp.ge.s32 	%p1, %r1, %r2;
	@%p1 bra 	$L__BB5_3;
	cvta.to.global.u64 	%rd3, %rd1;
	mul.wide.s32 	%rd4, %r1, 8;
	add.s64 	%rd5, %rd3, %rd4;
	ld.global.f64 	%fd2, [%rd5];
	setp.leu.f64 	%p2, %fd2, %fd1;
	@%p2 bra 	$L__BB5_3;
	cvta.to.global.u64 	%rd6, %rd2;
	atom.global.add.u32 	%r6, [%rd6], 1;
$L__BB5_3:
	ret;

}
	// .globl	_Z15centroidChangedPKdS0_Pdii
.visible .entry _Z15centroidChangedPKdS0_Pdii(
	.param .u64 .ptr .align 1 _Z15centroidChangedPKdS0_Pdii_param_0,
	.param .u64 .ptr .align 1 _Z15centroidChangedPKdS0_Pdii_param_1,
	.param .u64 .ptr .align 1 _Z15centroidChangedPKdS0_Pdii_param_2,
	.param .u32 _Z15centroidChangedPKdS0_Pdii_param_3,
	.param .u32 _Z15centroidChangedPKdS0_Pdii_param_4
)
{
	.reg .pred 	%p<2>;
	.reg .b32 	%r<8>;
	.reg .b64 	%rd<12>;
	.reg .b64 	%fd<6>;

	ld.param.u64 	%rd1, [_Z15centroidChangedPKdS0_Pdii_param_0];
	ld.param.u64 	%rd2, [_Z15centroidChangedPKdS0_Pdii_param_1];
	ld.param.u64 	%rd3, [_Z15centroidChangedPKdS0_Pdii_param_2];
	ld.param.u32 	%r3, [_Z15centroidChangedPKdS0_Pdii_param_3];
	ld.param.u32 	%r4, [_Z15centroidChangedPKdS0_Pdii_param_4];
	mov.u32 	%r5, %ntid.x;
	mov.u32 	%r6, %ctaid.x;
	mov.u32 	%r7, %tid.x;
	mad.lo.s32 	%r1, %r5, %r6, %r7;
	div.s32 	%r2, %r1, %r4;
	setp.ge.s32 	%p1, %r2, %r3;
	@%p1 bra 	$L__BB6_2;
	cvta.to.global.u64 	%rd4, %rd1;
	cvta.to.global.u64 	%rd5, %rd2;
	cvta.to.global.u64 	%rd6, %rd3;
	mul.wide.s32 	%rd7, %r2, 8;
	add.s64 	%rd8, %rd6, %rd7;
	mul.wide.s32 	%rd9, %r1, 8;
	add.s64 	%rd10, %rd4, %rd9;
	ld.global.f64 	%fd1, [%rd10];
	add.s64 	%rd11, %rd5, %rd9;
	ld.global.f64 	%fd2, [%rd11];
	sub.f64 	%fd3, %fd1, %fd2;
	mul.f64 	%fd4, %fd3, %fd3;
	atom.global.add.f64 	%fd5, [%rd8], %fd4;
$L__BB6_2:
	ret;

}


// ===== COMPILED SASS (sm_100) =====

	.target	sm_100

	.elftype	@"ET_EXEC"


//--------------------- .note.nv.tkinfo           --------------------------
	.section	.note.nv.tkinfo,"",@"SHT_NOTE"
	.sectionflags	@"SHF_NOTE_NV_TKINFO"
	.tkinfo
        /*0018*/ 	.word	0x00000002
        /*0030*/ 	.string	""
        /*0030*/ 	.string	"ptxas"
        /*0030*/ 	.string	"Cuda compilation tools, release 13.0, V13.0.88"
        /*0030*/ 	.string	"Build cuda_13.0.r13.0/compiler.36424714_0"
        /*0030*/ 	.string	"-arch sm_100 -m 64 "



//--------------------- .note.nv.cuinfo           --------------------------
	.section	.note.nv.cuinfo,"",@"SHT_NOTE"
	.sectionflags	@"SHF_NOTE_NV_CUINFO"
        /*0018*/ 	.short	0x0002
        /*001a*/ 	.short	0x0064
        /*001c*/ 	.short	0x0082
	.zero		2


//--------------------- .nv.info                  --------------------------
	.section	.nv.info,"",@"SHT_CUDA_INFO"
	.align	4


	//----- nvinfo : EIATTR_REGCOUNT
	.align		4
        /*0000*/ 	.byte	0x04, 0x2f
        /*0002*/ 	.short	(.L_1 - .L_0)
	.align		4
.L_0:
        /*0004*/ 	.word	index@(_Z12naiiveArgminPKdPiii)
        /*0008*/ 	.word	0x0000001e


	//----- nvinfo : EIATTR_FRAME_SIZE
	.align		4
.L_1:
        /*000c*/ 	.byte	0x04, 0x11
        /*000e*/ 	.short	(.L_3 - .L_2)
	.align		4
.L_2:
        /*0010*/ 	.word	index@(_Z12naiiveArgminPKdPiii)
        /*0014*/ 	.word	0x00000000


	//----- nvinfo : EIATTR_REGCOUNT
	.align		4
.L_3:
        /*0018*/ 	.byte	0x04, 0x2f
        /*001a*/ 	.short	(.L_5 - .L_4)
	.align		4
.L_4:
        /*001c*/ 	.word	index@(_Z12calcDistancePKdS0_Pdiii)
        /*0020*/ 	.word	0x00000010


	//----- nvinfo : EIATTR_FRAME_SIZE
	.align		4
.L_5:
        /*0024*/ 	.byte	0x04, 0x11
        /*0026*/ 	.short	(.L_7 - .L_6)
	.align		4
.L_6:
        /*0028*/ 	.word	index@(_Z12calcDistancePKdS0_Pdiii)
        /*002c*/ 	.word	0x00000000


	//----- nvinfo : EIATTR_REGCOUNT
	.align		4
.L_7:
        /*0030*/ 	.byte	0x04, 0x2f
        /*0032*/ 	.short	(.L_9 - .L_8)
	.align		4
.L_8:
        /*0034*/ 	.word	index@(_Z18calcDistanceSharedPKdS0_Pdiii)
        /*0038*/ 	.word	0x00000004


	//----- nvinfo : EIATTR_FRAME_SIZE
	.align		4
.L_9:
        /*003c*/ 	.byte	0x04, 0x11
        /*003e*/ 	.short	(.L_11 - .L_10)
	.align		4
.L_10:
        /*0040*/ 	.word	index@(_Z18calcDistanceSharedPKdS0_Pdiii)
        /*0044*/ 	.word	0x00000000


	//----- nvinfo : EIATTR_REGCOUNT
	.align		4
.L_11:
        /*0048*/ 	.byte	0x04, 0x2f
        /*004a*/ 	.short	(.L_13 - .L_12)
	.align		4
.L_12:
        /*004c*/ 	.word	index@(_Z19calcNewCentroidsSumPKdPKiPdPiii)
        /*0050*/ 	.word	0x0000000e


	//----- nvinfo : EIATTR_FRAME_SIZE
	.align		4
.L_13:
        /*0054*/ 	.byte	0x04, 0x11
        /*0056*/ 	.short	(.L_15 - .L_14)
	.align		4
.L_14:
        /*0058*/ 	.word	index@(_Z19calcNewCentroidsSumPKdPKiPdPiii)
        /*005c*/ 	.word	0x00000000


	//----- nvinfo : EIATTR_REGCOUNT
	.align		4
.L_15:
        /*0060*/ 	.byte	0x04, 0x2f
        /*0062*/ 	.short	(.L_17 - .L_16)
	.align		4
.L_16:
        /*0064*/ 	.word	index@(_Z12divideVectorPdPKii)
        /*0068*/ 	.word	0x0000001a


	//----- nvinfo : EIATTR_FRAME_SIZE
	.align		4
.L_17:
        /*006c*/ 	.byte	0x04, 0x11
        /*006e*/ 	.short	(.L_19 - .L_18)
	.align		4
.L_18:
        /*0070*/ 	.word	index@($__internal_0_$__cuda_sm20_div_rn_f64_full)
        /*0074*/ 	.word	0x00000000


	//----- nvinfo : EIATTR_FRAME_SIZE
	.align		4
.L_19:
        /*0078*/ 	.byte	0x04, 0x11
        /*007a*/ 	.short	(.L_21 - .L_20)
	.align		4
.L_20:
        /*007c*/ 	.word	index@(_Z12divideVectorPdPKii)
        /*0080*/ 	.word	0x00000000


	//----- nvinfo : EIATTR_REGCOUNT
	.align		4
.L_21:
        /*0084*/ 	.byte	0x04, 0x2f
        /*0086*/ 	.short	(.L_23 - .L_22)
	.align		4
.L_22:
        /*0088*/ 	.word	index@(_Z9convergedPKdPidi)
        /*008c*/ 	.word	0x00000008


	//----- nvinfo : EIATTR_FRAME_SIZE
	.align		4
.L_23:
        /*0090*/ 	.byte	0x04, 0x11
        /*0092*/ 	.short	(.L_25 - .L_24)
	.align		4
.L_24:
        /*0094*/ 	.word	index@(_Z9convergedPKdPidi)
        /*0098*/ 	.word	0x00000000


	//----- nvinfo : EIATTR_REGCOUNT
	.align		4
.L_25:
        /*009c*/ 	.byte	0x04, 0x2f
        /*009e*/ 	.short	(.L_27 - .L_26)
	.align		4
.L_26:
        /*00a0*/ 	.word	index@(_Z15centroidChangedPKdS0_Pdii)
        /*00a4*/ 	.word	0x00000010


	//----- nvinfo : EIATTR_FRAME_SIZE
	.align		4
.L_27:
        /*00a8*/ 	.byte	0x04, 0x11
        /*00aa*/ 	.short	(.L_29 - .L_28)
	.align		4
.L_28:
        /*00ac*/ 	.word	index@(_Z15centroidChangedPKdS0_Pdii)
        /*00b0*/ 	.word	0x00000000


	//----- nvinfo : EIATTR_MIN_STACK_SIZE
	.align		4
.L_29:
        /*00b4*/ 	.byte	0x04, 0x12
        /*00b6*/ 	.short	(.L_31 - .L_30)
	.align		4
.L_30:
        /*00b8*/ 	.word	index@(_Z15centroidChangedPKdS0_Pdii)
        /*00bc*/ 	.word	0x00000000


	//----- nvinfo : EIATTR_MIN_STACK_SIZE
	.align		4
.L_31:
        /*00c0*/ 	.byte	0x04, 0x12
        /*00c2*/ 	.short	(.L_33 - .L_32)
	.align		4
.L_32:
        /*00c4*/ 	.word	index@(_Z9convergedPKdPidi)
        /*00c8*/ 	.word	0x00000000


	//----- nvinfo : EIATTR_MIN_STACK_SIZE
	.align		4
.L_33:
        /*00cc*/ 	.byte	0x04, 0x12
        /*00ce*/ 	.short	(.L_35 - .L_34)
	.align		4
.L_34:
        /*00d0*/ 	.word	index@(_Z12divideVectorPdPKii)
        /*00d4*/ 	.word	0x00000000


	//----- nvinfo : EIATTR_MIN_STACK_SIZE
	.align		4
.L_35:
        /*00d8*/ 	.byte	0x04, 0x12
        /*00da*/ 	.short	(.L_37 - .L_36)
	.align		4
.L_36:
        /*00dc*/ 	.word	index@(_Z19calcNewCentroidsSumPKdPKiPdPiii)
        /*00e0*/ 	.word	0x00000000


	//----- nvinfo : EIATTR_MIN_STACK_SIZE
	.align		4
.L_37:
        /*00e4*/ 	.byte	0x04, 0x12
        /*00e6*/ 	.short	(.L_39 - .L_38)
	.align		4
.L_38:
        /*00e8*/ 	.word	index@(_Z18calcDistanceSharedPKdS0_Pdiii)
        /*00ec*/ 	.word	0x00000000


	//----- nvinfo : EIATTR_MIN_STACK_SIZE
	.align		4
.L_39:
        /*00f0*/ 	.byte	0x04, 0x12
        /*00f2*/ 	.short	(.L_41 - .L_40)
	.align		4
.L_40:
        /*00f4*/ 	.word	index@(_Z12calcDistancePKdS0_Pdiii)
        /*00f8*/ 	.word	0x00000000


	//----- nvinfo : EIATTR_MIN_STACK_SIZE
	.align		4
.L_41:
        /*00fc*/ 	.byte	0x04, 0x12
        /*00fe*/ 	.short	(.L_43 - .L_42)
	.align		4
.L_42:
        /*0100*/ 	.word	index@(_Z12naiiveArgminPKdPiii)
        /*0104*/ 	.word	0x00000000
.L_43:


//--------------------- .nv.compat                --------------------------
	.section	.nv.compat,"",@"SHT_CUDA_COMPAT_INFO"
	.align	4
        /*0000*/ 	.byte	0x02, 0x09, 0x00, 0x00, 0x02, 0x02, 0x01, 0x00, 0x02, 0x05, 0x05, 0x00, 0x03, 0x07, 0x01, 0x01
        /*0010*/ 	.byte	0x02, 0x03, 0x00, 0x00, 0x02, 0x06, 0x01, 0x00, 0x04, 0x0b, 0x08, 0x00, 0x01, 0x00, 0x00, 0x00
        /*0020*/ 	.byte	0x00, 0x00, 0x00, 0x00


//--------------------- .nv.info._Z15centroidChangedPKdS0_Pdii --------------------------
	.section	.nv.info._Z15centroidChangedPKdS0_Pdii,"",@"SHT_CUDA_INFO"
	.sectionflags	@""
	.align	4


	//----- nvinfo : EIATTR_CUDA_API_VERSION
	.align		4
        /*0000*/ 	.byte	0x04, 0x37
        /*0002*/ 	.short	(.L_45 - .L_44)
.L_44:
        /*0004*/ 	.word	0x00000082


	//----- nvinfo : EIATTR_KPARAM_INFO
	.align		4
.L_45:
        /*0008*/ 	.byte	0x04, 0x17
        /*000a*/ 	.short	(.L_47 - .L_46)
.L_46:
        /*000c*/ 	.word	0x00000000
        /*0010*/ 	.short	0x0004
        /*0012*/ 	.short	0x001c
        /*0014*/ 	.byte	0x00, 0xf0, 0x11, 0x00


	//----- nvinfo : EIATTR_KPARAM_INFO
	.align		4
.L_47:
        /*0018*/ 	.byte	0x04, 0x17
        /*001a*/ 	.short	(.L_49 - .L_48)
.L_48:
        /*001c*/ 	.word	0x00000000
        /*0020*/ 	.short	0x0003
        /*0022*/ 	.short	0x0018
        /*0024*/ 	.byte	0x00, 0xf0, 0x11, 0x00


	//----- nvinfo : EIATTR_KPARAM_INFO
	.align		4
.L_49:
        /*0028*/ 	.byte	0x04, 0x17
        /*002a*/ 	.short	(.L_51 - .L_50)
.L_50:
        /*002c*/ 	.word	0x00000000
        /*0030*/ 	.short	0x0002
        /*0032*/ 	.short	0x0010
        /*0034*/ 	.byte	0x00, 0xf5, 0x21, 0x00


	//----- nvinfo : EIATTR_KPARAM_INFO
	.align		4
.L_51:
        /*0038*/ 	.byte	0x04, 0x17
        /*003a*/ 	.short	(.L_53 - .L_52)
.L_52:
        /*003c*/ 	.word	0x00000000
        /*0040*/ 	.short	0x0001
        /*0042*/ 	.short	0x0008
        /*0044*/ 	.byte	0x00, 0xf5, 0x21, 0x00


	//----- nvinfo : EIATTR_KPARAM_INFO
	.align		4
.L_53:
        /*0048*/ 	.byte	0x04, 0x17
        /*004a*/ 	.short	(.L_55 - .L_54)
.L_54:
        /*004c*/ 	.word	0x00000000
        /*0050*/ 	.short	0x0000
        /*0052*/ 	.short	0x0000
        /*0054*/ 	.byte	0x00, 0xf5, 0x21, 0x00


	//----- nvinfo : EIATTR_SPARSE_MMA_MASK
	.align		4
.L_55:
        /*0058*/ 	.byte	0x03, 0x50
        /*005a*/ 	.short	0x0000


	//----- nvinfo : EIATTR_MAXREG_COUNT
	.align		4
        /*005c*/ 	.byte	0x03, 0x1b
        /*005e*/ 	.short	0x00ff


	//----- nvinfo : EIATTR_MERCURY_ISA_VERSION
	.align		4
        /*0060*/ 	.byte	0x03, 0x5f
        /*0062*/ 	.short	0x0101


	//----- nvinfo : EIATTR_VRC_CTA_INIT_COUNT
	.align		4
        /*0064*/ 	.byte	0x02, 0x4a
	.zero		1
	.zero		1


	//----- nvinfo : EIATTR_EXIT_INSTR_OFFSETS
	.align		4
        /*0068*/ 	.byte	0x04, 0x1c
        /*006a*/ 	.short	(.L_57 - .L_56)


	//   ....[0]....
.L_56:
        /*006c*/ 	.word	0x00000200


	//   ....[1]....
        /*0070*/ 	.word	0x000002d0


	//----- nvinfo : EIATTR_CBANK_PARAM_SIZE
	.align		4
.L_57:
        /*0074*/ 	.byte	0x03, 0x19
        /*0076*/ 	.short	0x0020


	//----- nvinfo : EIATTR_PARAM_CBANK
	.align		4
        /*0078*/ 	.byte	0x04, 0x0a
        /*007a*/ 	.short	(.L_59 - .L_58)
	.align		4
.L_58:
        /*007c*/ 	.word	index@(.nv.constant0._Z15centroidChangedPKdS0_Pdii)
        /*0080*/ 	.short	0x0380
        /*0082*/ 	.short	0x0020


	//----- nvinfo : EIATTR_SW_WAR
	.align		4
.L_59:
        /*0084*/ 	.byte	0x04, 0x36
        /*0086*/ 	.short	(.L_61 - .L_60)
.L_60:
        /*0088*/ 	.word	0x00000008
.L_61:


//--------------------- .nv.info._Z9convergedPKdPidi --------------------------
	.section	.nv.info._Z9convergedPKdPidi,"",@"SHT_CUDA_INFO"
	.sectionflags	@""
	.align	4


	//----- nvinfo : EIATTR_CUDA_API_VERSION
	.align		4
        /*0000*/ 	.byte	0x04, 0x37
        /*0002*/ 	.short	(.L_63 - .L_62)
.L_62:
        /*0004*/ 	.word	0x00000082


	//----- nvinfo : EIATTR_KPARAM_INFO
	.align		4
.L_63:
        /*0008*/ 	.byte	0x04, 0x17
        /*000a*/ 	.short	(.L_65 - .L_64)
.L_64:
        /*000c*/ 	.word	0x00000000
        /*0010*/ 	.short	0x0003
        /*0012*/ 	.short	0x0018
        /*0014*/ 	.byte	0x00, 0xf0, 0x11, 0x00


	//----- nvinfo : EIATTR_KPARAM_INFO
	.align		4
.L_65:
        /*0018*/ 	.byte	0x04, 0x17
        /*001a*/ 	.short	(.L_67 - .L_66)
.L_66:
        /*001c*/ 	.word	0x00000000
        /*0020*/ 	.short	0x0002
        /*0022*/ 	.short	0x0010
        /*0024*/ 	.byte	0x00, 0xf0, 0x21, 0x00


	//----- nvinfo : EIATTR_KPARAM_INFO
	.align		4
.L_67:
        /*0028*/ 	.byte	0x04, 0x17
        /*002a*/ 	.short	(.L_69 - .L_68)
.L_68:
        /*002c*/ 	.word	0x00000000
        /*0030*/ 	.short	0x0001
        /*0032*/ 	.short	0x0008
        /*0034*/ 	.byte	0x00, 0xf5, 0x21, 0x00


	//----- nvinfo : EIATTR_KPARAM_INFO
	.align		4
.L_69:
        /*0038*/ 	.byte	0x04, 0x17
        /*003a*/ 	.short	(.L_71 - .L_70)
.L_70:
        /*003c*/ 	.word	0x00000000
        /*0040*/ 	.short	0x0000
        /*0042*/ 	.short	0x0000
        /*0044*/ 	.byte	0x00, 0xf5, 0x21, 0x00


	//----- nvinfo : EIATTR_SPARSE_MMA_MASK
	.align		4
.L_71:
        /*0048*/ 	.byte	0x03, 0x50
        /*004a*/ 	.short	0x0000


	//----- nvinfo : EIATTR_MAXREG_COUNT
	.align		4
        /*004c*/ 	.byte	0x03, 0x1b
        /*004e*/ 	.short	0x00ff


	//----- nvinfo : EIATTR_MERCURY_ISA_VERSION
	.align		4
        /*0050*/ 	.byte	0x03, 0x5f
        /*0052*/ 	.short	0x0101


	//----- nvinfo : EIATTR_INT_WARP_WIDE_INSTR_OFFSETS
	.align		4
        /*0054*/ 	.byte	0x04, 0x31
        /*0056*/ 	.short	(.L_73 - .L_72)


	//   ....[0]....
.L_72:
        /*0058*/ 	.word	0x00000110


	//----- nvinfo : EIATTR_VRC_CTA_INIT_COUNT
	.align		4
.L_73:
        /*005c*/ 	.byte	0x02, 0x4a
	.zero		1
	.zero		1


	//----- nvinfo : EIATTR_EXIT_INSTR_OFFSETS
	.align		4
        /*0060*/ 	.byte	0x04, 0x1c
        /*0062*/ 	.short	(.L_75 - .L_74)


	//   ....[0]....
.L_74:
        /*0064*/ 	.word	0x00000070


	//   ....[1]....
        /*0068*/ 	.word	0x000000e0


	//   ....[2]....
        /*006c*/ 	.word	0x00000160


	//----- nvinfo : EIATTR_CBANK_PARAM_SIZE
	.align		4
.L_75:
        /*0070*/ 	.byte	0x03, 0x19
        /*0072*/ 	.short	0x001c


	//----- nvinfo : EIATTR_PARAM_CBANK
	.align		4
        /*0074*/ 	.byte	0x04, 0x0a
        /*0076*/ 	.short	(.L_77 - .L_76)
	.align		4
.L_76:
        /*0078*/ 	.word	index@(.nv.constant0._Z9convergedPKdPidi)
        /*007c*/ 	.short	0x0380
        /*007e*/ 	.short	0x001c


	//----- nvinfo : EIATTR_SW_WAR
	.align		4
.L_77:
        /*0080*/ 	.byte	0x04, 0x36
        /*0082*/ 	.short	(.L_79 - .L_78)
.L_78:
        /*0084*/ 	.word	0x00000008
.L_79:


//--------------------- .nv.info._Z12divideVectorPdPKii --------------------------
	.section	.nv.info._Z12divideVectorPdPKii,"",@"SHT_CUDA_INFO"
	.sectionflags	@""
	.align	4


	//----- nvinfo : EIATTR_CUDA_API_VERSION
	.align		4
        /*0000*/ 	.byte	0x04, 0x37
        /*0002*/ 	.short	(.L_81 - .L_80)
.L_80:
        /*0004*/ 	.word	0x00000082


	//----- nvinfo : EIATTR_KPARAM_INFO
	.align		4
.L_81:
        /*0008*/ 	.byte	0x04, 0x17
        /*000a*/ 	.short	(.L_83 - .L_82)
.L_82:
        /*000c*/ 	.word	0x00000000
        /*0010*/ 	.short	0x0002
        /*0012*/ 	.short	0x0010
        /*0014*/ 	.byte	0x00, 0xf0, 0x11, 0x00


	//----- nvinfo : EIATTR_KPARAM_INFO
	.align		4
.L_83:
        /*0018*/ 	.byte	0x04, 0x17
        /*001a*/ 	.short	(.L_85 - .L_84)
.L_84:
        /*001c*/ 	.word	0x00000000
        /*0020*/ 	.short	0x0001
        /*0022*/ 	.short	0x0008
        /*0024*/ 	.byte	0x00, 0xf5, 0x21, 0x00


	//----- nvinfo : EIATTR_KPARAM_INFO
	.align		4
.L_85:
        /*0028*/ 	.byte	0x04, 0x17
        /*002a*/ 	.short	(.L_87 - .L_86)
.L_86:
        /*002c*/ 	.word	0x00000000
        /*0030*/ 	.short	0x0000
        /*0032*/ 	.short	0x0000
        /*0034*/ 	.byte	0x00, 0xf5, 0x21, 0x00


	//----- nvinfo : EIATTR_SPARSE_MMA_MASK
	.align		4
.L_87:
        /*0038*/ 	.byte	0x03, 0x50
        /*003a*/ 	.short	0x0000


	//----- nvinfo : EIATTR_MAXREG_COUNT
	.align		4
        /*003c*/ 	.byte	0x03, 0x1b
        /*003e*/ 	.short	0x00ff


	//----- nvinfo : EIATTR_MERCURY_ISA_VERSION
	.align		4
        /*0040*/ 	.byte	0x03, 0x5f
        /*0042*/ 	.short	0x0101


	//----- nvinfo : EIATTR_VRC_CTA_INIT_COUNT
	.align		4
        /*0044*/ 	.byte	0x02, 0x4a
	.zero		1
	.zero		1


	//----- nvinfo : EIATTR_EXIT_INSTR_OFFSETS
	.align		4
        /*0048*/ 	.byte	0x04, 0x1c
        /*004a*/ 	.short	(.L_89 - .L_88)


	//   ....[0]....
.L_88:
        /*004c*/ 	.word	0x00000070


	//   ....[1]....
        /*0050*/ 	.word	0x00000250


	//----- nvinfo : EIATTR_CRS_STACK_SIZE
	.align		4
.L_89:
        /*0054*/ 	.byte	0x04, 0x1e
        /*0056*/ 	.short	(.L_91 - .L_90)
.L_90:
        /*0058*/ 	.word	0x00000000


	//----- nvinfo : EIATTR_CBANK_PARAM_SIZE
	.align		4
.L_91:
        /*005c*/ 	.byte	0x03, 0x19
        /*005e*/ 	.short	0x0014


	//----- nvinfo : EIATTR_PARAM_CBANK
	.align		4
        /*0060*/ 	.byte	0x04, 0x0a
        /*0062*/ 	.short	(.L_93 - .L_92)
	.align		4
.L_92:
        /*0064*/ 	.word	index@(.nv.constant0._Z12divideVectorPdPKii)
        /*0068*/ 	.short	0x0380
        /*006a*/ 	.short	0x0014


	//----- nvinfo : EIATTR_SW_WAR
	.align		4
.L_93:
        /*006c*/ 	.byte	0x04, 0x36
        /*006e*/ 	.short	(.L_95 - .L_94)
.L_94:
        /*0070*/ 	.word	0x00000008
.L_95:


//--------------------- .nv.info._Z19calcNewCentroidsSumPKdPKiPdPiii --------------------------
	.section	.nv.info._Z19calcNewCentroidsSumPKdPKiPdPiii,"",@"SHT_CUDA_INFO"
	.sectionflags	@""
	.align	4


	//----- nvinfo : EIATTR_CUDA_API_VERSION
	.align		4
        /*0000*/ 	.byte	0x04, 0x37
        /*0002*/ 	.short	(.L_97 - .L_96)
.L_96:
        /*0004*/ 	.word	0x00000082


	//----- nvinfo : EIATTR_KPARAM_INFO
	.align		4
.L_97:
        /*0008*/ 	.byte	0x04, 0x17
        /*000a*/ 	.short	(.L_99 - .L_98)
.L_98:
        /*000c*/ 	.word	0x00000000
        /*0010*/ 	.short	0x0005
        /*0012*/ 	.short	0x0024
        /*0014*/ 	.byte	0x00, 0xf0, 0x11, 0x00


	//----- nvinfo : EIATTR_KPARAM_INFO
	.align		4
.L_99:
        /*0018*/ 	.byte	0x04, 0x17
        /*001a*/ 	.short	(.L_101 - .L_100)
.L_100:
        /*001c*/ 	.word	0x00000000
        /*0020*/ 	.short	0x0004
        /*0022*/ 	.short	0x0020
        /*0024*/ 	.byte	0x00, 0xf0, 0x11, 0x00


	//----- nvinfo : EIATTR_KPARAM_INFO
	.align		4
.L_101:
        /*0028*/ 	.byte	0x04, 0x17
        /*002a*/ 	.short	(.L_103 - .L_102)
.L_102:
        /*002c*/ 	.word	0x00000000
        /*0030*/ 	.short	0x0003
        /*0032*/ 	.short	0x0018
        /*0034*/ 	.byte	0x00, 0xf5, 0x21, 0x00


	//----- nvinfo : EIATTR_KPARAM_INFO
	.align		4
.L_103:
        /*0038*/ 	.byte	0x04, 0x17
        /*003a*/ 	.short	(.L_105 - .L_104)
.L_104:
        /*003c*/ 	.word	0x00000000
        /*0040*/ 	.short	0x0002
        /*0042*/ 	.short	0x0010
        /*0044*/ 	.byte	0x00, 0xf5, 0x21, 0x00


	//----- nvinfo : EIATTR_KPARAM_INFO
	.align		4
.L_105:
        /*0048*/ 	.byte	0x04, 0x17
        /*004a*/ 	.short	(.L_107 - .L_106)
.L_106:
        /*004c*/ 	.word	0x00000000
        /*0050*/ 	.short	0x0001
        /*0052*/ 	.short	0x0008
        /*0054*/ 	.byte	0x00, 0xf5, 0x21, 0x00


	//----- nvinfo : EIATTR_KPARAM_INFO
	.align		4
.L_107:
        /*0058*/ 	.byte	0x04, 0x17
        /*005a*/ 	.short	(.L_109 - .L_108)
.L_108:
        /*005c*/ 	.word	0x00000000
        /*0060*/ 	.short	0x0000
        /*0062*/ 	.short	0x0000
        /*0064*/ 	.byte	0x00, 0xf5, 0x21, 0x00


	//----- nvinfo : EIATTR_SPARSE_MMA_MASK
	.align		4
.L_109:
        /*0068*/ 	.byte	0x03, 0x50
        /*006a*/ 	.short	0x0000


	//----- nvinfo : EIATTR_MAXREG_COUNT
	.align		4
        /*006c*/ 	.byte	0x03, 0x1b
        /*006e*/ 	.short	0x00ff


	//----- nvinfo : EIATTR_MERCURY_ISA_VERSION
	.align		4
        /*0070*/ 	.byte	0x03, 0x5f
        /*0072*/ 	.short	0x0101


	//----- nvinfo : EIATTR_VRC_CTA_INIT_COUNT
	.align		4
        /*0074*/ 	.byte	0x02, 0x4a
	.zero		1
	.zero		1


	//----- nvinfo : EIATTR_EXIT_INSTR_OFFSETS
	.align		4
        /*0078*/ 	.byte	0x04, 0x1c
        /*007a*/ 	.short	(.L_111 - .L_110)


	//   ....[0]....
.L_110:
        /*007c*/ 	.word	0x00000240


	//   ....[1]....
        /*0080*/ 	.word	0x00000320


	//----- nvinfo : EIATTR_CBANK_PARAM_SIZE
	.align		4
.L_111:
        /*0084*/ 	.byte	0x03, 0x19
        /*0086*/ 	.short	0x0028


	//----- nvinfo : EIATTR_PARAM_CBANK
	.align		4
        /*0088*/ 	.byte	0x04, 0x0a
        /*008a*/ 	.short	(.L_113 - .L_112)
	.align		4
.L_112:
        /*008c*/ 	.word	index@(.nv.constant0._Z19calcNewCentroidsSumPKdPKiPdPiii)
        /*0090*/ 	.short	0x0380
        /*0092*/ 	.short	0x0028


	//----- nvinfo : EIATTR_SW_WAR
	.align		4
.L_113:
        /*0094*/ 	.byte	0x04, 0x36
        /*0096*/ 	.short	(.L_115 - .L_114)
.L_114:
        /*0098*/ 	.word	0x00000008
.L_115:


//--------------------- .nv.info._Z18calcDistanceSharedPKdS0_Pdiii --------------------------
	.section	.nv.info._Z18calcDistanceSharedPKdS0_Pdiii,"",@"SHT_CUDA_INFO"
	.sectionflags	@""
	.align	4


	//----- nvinfo : EIATTR_CUDA_API_VERSION
	.align		4
        /*0000*/ 	.byte	0x04, 0x37
        /*0002*/ 	.short	(.L_117 - .L_116)
.L_116:
        /*0004*/ 	.word	0x00000082


	//----- nvinfo : EIATTR_KPARAM_INFO
	.align		4
.L_117:
        /*0008*/ 	.byte	0x04, 0x17
        /*000a*/ 	.short	(.L_119 - .L_118)
.L_118:
        /*000c*/ 	.word	0x00000000
        /*0010*/ 	.short	0x0005
        /*0012*/ 	.short	0x0020
        /*0014*/ 	.byte	0x00, 0xf0, 0x11, 0x00


	//----- nvinfo : EIATTR_KPARAM_INFO
	.align		4
.L_119:
        /*0018*/ 	.byte	0x04, 0x17
        /*001a*/ 	.short	(.L_121 - .L_120)
.L_120:
        /*001c*/ 	.word	0x00000000
        /*0020*/ 	.short	0x0004
        /*0022*/ 	.short	0x001c
        /*0024*/ 	.byte	0x00, 0xf0, 0x11, 0x00


	//----- nvinfo : EIATTR_KPARAM_INFO
	.align		4
.L_121:
        /*0028*/ 	.byte	0x04, 0x17
        /*002a*/ 	.short	(.L_123 - .L_122)
.L_122:
        /*002c*/ 	.word	0x00000000
        /*0030*/ 	.short	0x0003
        /*0032*/ 	.short	0x0018
        /*0034*/ 	.byte	0x00, 0xf0, 0x11, 0x00


	//----- nvinfo : EIATTR_KPARAM_INFO
	.align		4
.L_123:
        /*0038*/ 	.byte	0x04, 0x17
        /*003a*/ 	.short	(.L_125 - .L_124)
.L_124:
        /*003c*/ 	.word	0x00000000
        /*0040*/ 	.short	0x0002
        /*0042*/ 	.short	0x0010
        /*0044*/ 	.byte	0x00, 0xf5, 0x21, 0x00


	//----- nvinfo : EIATTR_KPARAM_INFO
	.align		4
.L_125:
        /*0048*/ 	.byte	0x04, 0x17
        /*004a*/ 	.short	(.L_127 - .L_126)
.L_126:
        /*004c*/ 	.word	0x00000000
        /*0050*/ 	.short	0x0001
        /*0052*/ 	.short	0x0008
        /*0054*/ 	.byte	0x00, 0xf5, 0x21, 0x00


	//----- nvinfo : EIATTR_KPARAM_INFO
	.align		4
.L_127:
        /*0058*/ 	.byte	0x04, 0x17
        /*005a*/ 	.short	(.L_129 - .L_128)
.L_128:
        /*005c*/ 	.word	0x00000000
        /*0060*/ 	.short	0x0000
        /*0062*/ 	.short	0x0000
        /*0064*/ 	.byte	0x00, 0xf5, 0x21, 0x00


	//----- nvinfo : EIATTR_SPARSE_MMA_MASK
	.align		4
.L_129:
        /*0068*/ 	.byte	0x03, 0x50
        /*006a*/ 	.short	0x0000


	//----- nvinfo : EIATTR_MAXREG_COUNT
	.align		4
        /*006c*/ 	.byte	0x03, 0x1b
        /*006e*/ 	.short	0x00ff


	//----- nvinfo : EIATTR_NUM_BARRIERS
	.align		4
        /*0070*/ 	.byte	0x02, 0x4c
        /*0072*/ 	.byte	0x01
	.zero		1


	//----- nvinfo : EIATTR_MERCURY_ISA_VERSION
	.align		4
        /*0074*/ 	.byte	0x03, 0x5f
        /*0076*/ 	.short	0x0101


	//----- nvinfo : EIATTR_VRC_CTA_INIT_COUNT
	.align		4
        /*0078*/ 	.byte	0x02, 0x4a
	.zero		1
	.zero		1


	//----- nvinfo : EIATTR_EXIT_INSTR_OFFSETS
	.align		4
        /*007c*/ 	.byte	0x04, 0x1c
        /*007e*/ 	.short	(.L_131 - .L_130)


	//   ....[0]....
.L_130:
        /*0080*/ 	.word	0x00000020


	//----- nvinfo : EIATTR_CBANK_PARAM_SIZE
	.align		4
.L_131:
        /*0084*/ 	.byte	0x03, 0x19
        /*0086*/ 	.short	0x0024


	//----- nvinfo : EIATTR_PARAM_CBANK
	.align		4
        /*0088*/ 	.byte	0x04, 0x0a
        /*008a*/ 	.short	(.L_133 - .L_132)
	.align		4
.L_132:
        /*008c*/ 	.word	index@(.nv.constant0._Z18calcDistanceSharedPKdS0_Pdiii)
        /*0090*/ 	.short	0x0380
        /*0092*/ 	.short	0x0024


	//----- nvinfo : EIATTR_SW_WAR
	.align		4
.L_133:
        /*0094*/ 	.byte	0x04, 0x36
        /*0096*/ 	.short	(.L_135 - .L_134)
.L_134:
        /*0098*/ 	.word	0x00000008
.L_135:


//--------------------- .nv.info._Z12calcDistancePKdS0_Pdiii --------------------------
	.section	.nv.info._Z12calcDistancePKdS0_Pdiii,"",@"SHT_CUDA_INFO"
	.sectionflags	@""
	.align	4


	//----- nvinfo : EIATTR_CUDA_API_VERSION
	.align		4
        /*0000*/ 	.byte	0x04, 0x37
        /*0002*/ 	.short	(.L_137 - .L_136)
.L_136:
        /*0004*/ 	.word	0x00000082


	//----- nvinfo : EIATTR_KPARAM_INFO
	.align		4
.L_137:
        /*0008*/ 	.byte	0x04, 0x17
        /*000a*/ 	.short	(.L_139 - .L_138)
.L_138:
        /*000c*/ 	.word	0x00000000
        /*0010*/ 	.short	0x0005
        /*0012*/ 	.short	0x0020
        /*0014*/ 	.byte	0x00, 0xf0, 0x11, 0x00


	//----- nvinfo : EIATTR_KPARAM_INFO
	.align		4
.L_139:
        /*0018*/ 	.byte	0x04, 0x17
        /*001a*/ 	.short	(.L_141 - .L_140)
.L_140:
        /*001c*/ 	.word	0x00000000
        /*0020*/ 	.short	0x0004
        /*0022*/ 	.short	0x001c
        /*0024*/ 	.byte	0x00, 0xf0, 0x11, 0x00


	//----- nvinfo : EIATTR_KPARAM_INFO
	.align		4
.L_141:
        /*0028*/ 	.byte	0x04, 0x17
        /*002a*/ 	.short	(.L_143 - .L_142)
.L_142:
        /*002c*/ 	.word	0x00000000
        /*0030*/ 	.short	0x0003
        /*0032*/ 	.short	0x0018
        /*0034*/ 	.byte	0x00, 0xf0, 0x11, 0x00


	//----- nvinfo : EIATTR_KPARAM_INFO
	.align		4
.L_143:
        /*0038*/ 	.byte	0x04, 0x17
        /*003a*/ 	.short	(.L_145 - .L_144)
.L_144:
        /*003c*/ 	.word	0x00000000
        /*0040*/ 	.short	0x0002
        /*0042*/ 	.short	0x0010
        /*0044*/ 	.byte	0x00, 0xf5, 0x21, 0x00


	//----- nvinfo : EIATTR_KPARAM_INFO
	.align		4
.L_145:
        /*0048*/ 	.byte	0x04, 0x17
        /*004a*/ 	.short	(.L_147 - .L_146)
.L_146:
        /*004c*/ 	.word	0x00000000
        /*0050*/ 	.short	0x0001
        /*0052*/ 	.short	0x0008
        /*0054*/ 	.byte	0x00, 0xf5, 0x21, 0x00


	//----- nvinfo : EIATTR_KPARAM_INFO
	.align		4
.L_147:
        /*0058*/ 	.byte	0x04, 0x17
        /*005a*/ 	.short	(.L_149 - .L_148)
.L_148:
        /*005c*/ 	.word	0x00000000
        /*0060*/ 	.short	0x0000
        /*0062*/ 	.short	0x0000
        /*0064*/ 	.byte	0x00, 0xf5, 0x21, 0x00


	//----- nvinfo : EIATTR_SPARSE_MMA_MASK
	.align		4
.L_149:
        /*0068*/ 	.byte	0x03, 0x50
        /*006a*/ 	.short	0x0000


	//----- nvinfo : EIATTR_MAXREG_COUNT
	.align		4
        /*006c*/ 	.byte	0x03, 0x1b
        /*006e*/ 	.short	0x00ff


	//----- nvinfo : EIATTR_MERCURY_ISA_VERSION
	.align		4
        /*0070*/ 	.byte	0x03, 0x5f
        /*0072*/ 	.short	0x0101


	//----- nvinfo : EIATTR_VRC_CTA_INIT_COUNT
	.align		4
        /*0074*/ 	.byte	0x02, 0x4a
	.zero		1
	.zero		1


	//----- nvinfo : EIATTR_EXIT_INSTR_OFFSETS
	.align		4
        /*0078*/ 	.byte	0x04, 0x1c
        /*007a*/ 	.short	(.L_151 - .L_150)


	//   ....[0]....
.L_150:
        /*007c*/ 	.word	0x00000250


	//   ....[1]....
        /*0080*/ 	.word	0x00000620


	//----- nvinfo : EIATTR_CBANK_PARAM_SIZE
	.align		4
.L_151:
        /*0084*/ 	.byte	0x03, 0x19
        /*0086*/ 	.short	0x0024


	//----- nvinfo : EIATTR_PARAM_CBANK
	.align		4
        /*0088*/ 	.byte	0x04, 0x0a
        /*008a*/ 	.short	(.L_153 - .L_152)
	.align		4
.L_152:
        /*008c*/ 	.word	index@(.nv.constant0._Z12calcDistancePKdS0_Pdiii)
        /*0090*/ 	.short	0x0380
        /*0092*/ 	.short	0x0024


	//----- nvinfo : EIATTR_SW_WAR
	.align		4
.L_153:
        /*0094*/ 	.byte	0x04, 0x36
        /*0096*/ 	.short	(.L_155 - .L_154)
.L_154:
        /*0098*/ 	.word	0x00000008
.L_155:


//--------------------- .nv.info._Z12naiiveArgminPKdPiii --------------------------
	.section	.nv.info._Z12naiiveArgminPKdPiii,"",@"SHT_CUDA_INFO"
	.sectionflags	@""
	.align	4


	//----- nvinfo : EIATTR_CUDA_API_VERSION
	.align		4
        /*0000*/ 	.byte	0x04, 0x37
        /*0002*/ 	.short	(.L_157 - .L_156)
.L_156:
        /*0004*/ 	.word	0x00000082


	//----- nvinfo : EIATTR_KPARAM_INFO
	.align		4
.L_157:
        /*0008*/ 	.byte	0x04, 0x17
        /*000a*/ 	.short	(.L_159 - .L_158)
.L_158:
        /*000c*/ 	.word	0x00000000
        /*0010*/ 	.short	0x0003
        /*0012*/ 	.short	0x0014
        /*0014*/ 	.byte	0x00, 0xf0, 0x11, 0x00


	//----- nvinfo : EIATTR_KPARAM_INFO
	.align		4
.L_159:
        /*0018*/ 	.byte	0x04, 0x17
        /*001a*/ 	.short	(.L_161 - .L_160)
.L_160:
        /*001c*/ 	.word	0x00000000
        /*0020*/ 	.short	0x0002
        /*0022*/ 	.short	0x0010
        /*0024*/ 	.byte	0x00, 0xf0, 0x11, 0x00


	//----- nvinfo : EIATTR_KPARAM_INFO
	.align		4
.L_161:
        /*0028*/ 	.byte	0x04, 0x17
        /*002a*/ 	.short	(.L_163 - .L_162)
.L_162:
        /*002c*/ 	.word	0x00000000
        /*0030*/ 	.short	0x0001
        /*0032*/ 	.short	0x0008
        /*0034*/ 	.byte	0x00, 0xf5, 0x21, 0x00


	//----- nvinfo : EIATTR_KPARAM_INFO
	.align		4
.L_163:
        /*0038*/ 	.byte	0x04, 0x17
        /*003a*/ 	.short	(.L_165 - .L_164)
.L_164:
        /*003c*/ 	.word	0x00000000
        /*0040*/ 	.short	0x0000
        /*0042*/ 	.short	0x0000
        /*0044*/ 	.byte	0x00, 0xf5, 0x21, 0x00


	//----- nvinfo : EIATTR_SPARSE_MMA_MASK
	.align		4
.L_165:
        /*0048*/ 	.byte	0x03, 0x50
        /*004a*/ 	.short	0x0000


	//----- nvinfo : EIATTR_MAXREG_COUNT
	.align		4
        /*004c*/ 	.byte	0x03, 0x1b
        /*004e*/ 	.short	0x00ff


	//----- nvinfo : EIATTR_MERCURY_ISA_VERSION
	.align		4
        /*0050*/ 	.byte	0x03, 0x5f
        /*0052*/ 	.short	0x0101


	//----- nvinfo : EIATTR_VRC_CTA_INIT_COUNT
	.align		4
        /*0054*/ 	.byte	0x02, 0x4a
	.zero		1
	.zero		1


	//----- nvinfo : EIATTR_EXIT_INSTR_OFFSETS
	.align		4
        /*0058*/ 	.byte	0x04, 0x1c
        /*005a*/ 	.short	(.L_167 - .L_166)


	//   ....[0]....
.L_166:
        /*005c*/ 	.word	0x00000070


	//   ....[1]....
        /*0060*/ 	.word	0x00000d20


	//----- nvinfo : EIATTR_CBANK_PARAM_SIZE
	.align		4
.L_167:
        /*0064*/ 	.byte	0x03, 0x19
        /*0066*/ 	.short	0x0018


	//----- nvinfo : EIATTR_PARAM_CBANK
	.align		4
        /*0068*/ 	.byte	0x04, 0x0a
        /*006a*/ 	.short	(.L_169 - .L_168)
	.align		4
.L_168:
        /*006c*/ 	.word	index@(.nv.constant0._Z12naiiveArgminPKdPiii)
        /*0070*/ 	.short	0x0380
        /*0072*/ 	.short	0x0018


	//----- nvinfo : EIATTR_SW_WAR
	.align		4
.L_169:
        /*0074*/ 	.byte	0x04, 0x36
        /*0076*/ 	.short	(.L_171 - .L_170)
.L_170:
        /*0078*/ 	.word	0x00000008
.L_171:


//--------------------- .nv.callgraph             --------------------------
	.section	.nv.callgraph,"",@"SHT_CUDA_CALLGRAPH"
	.align	4
	.sectionentsize	8
	.align		4
        /*0000*/ 	.word	0x00000000
	.align		4
        /*0004*/ 	.word	0xffffffff
	.align		4
        /*0008*/ 	.word	0x00000000
	.align		4
        /*000c*/ 	.word	0xfffffffe
	.align		4
        /*0010*/ 	.word	0x00000000
	.align		4
        /*0014*/ 	.word	0xfffffffd
	.align		4
        /*0018*/ 	.word	0x00000000
	.align		4
        /*001c*/ 	.word	0xfffffffc


//--------------------- .text._Z15centroidChangedPKdS0_Pdii --------------------------
	.section	.text._Z15centroidChangedPKdS0_Pdii,"ax",@progbits
	.align	128
        .global         _Z15centroidChangedPKdS0_Pdii
        .type           _Z15centroidChangedPKdS0_Pdii,@function
        .size           _Z15centroidChangedPKdS0_Pdii,(.L_x_21 - _Z15centroidChangedPKdS0_Pdii)
        .other          _Z15centroidChangedPKdS0_Pdii,@"STO_CUDA_ENTRY STV_DEFAULT"
_Z15centroidChangedPKdS0_Pdii:
.text._Z15centroidChangedPKdS0_Pdii:
[----:B------:R-:W-:Y:S08]  /*0000*/  LDC R1, c[0x0][0x37c] ;  /* 0x0000df00ff017b82 */ /* 0x000ff00000000800 */
[----:B------:R-:W0:Y:S01]  /*0010*/  LDC R6, c[0x0][0x39c] ;  /* 0x0000e700ff067b82 */ /* 0x000e220000000800 */
[----:B------:R-:W1:Y:S01]  /*0020*/  S2R R9, SR_CTAID.X ;  /* 0x0000000000097919 */ /* 0x000e620000002500 */
[----:B------:R-:W1:Y:S01]  /*0030*/  LDCU UR4, c[0x0][0x360] ;  /* 0x00006c00ff0477ac */ /* 0x000e620008000800 */
[----:B------:R-:W1:Y:S01]  /*0040*/  S2R R4, SR_TID.X ;  /* 0x0000000000047919 */ /* 0x000e620000002100 */
[----:B0-----:R-:W-:-:S04]  /*0050*/  IABS R5, R6 ;  /* 0x0000000600057213 */ /* 0x001fc80000000000 */
[----:B------:R-:W0:Y:S01]  /*0060*/  I2F.RP R0, R5 ;  /* 0x0000000500007306 */ /* 0x000e220000209400 */
[----:B-1----:R-:W-:Y:S01]  /*0070*/  IMAD R9, R9, UR4, R4 ;  /* 0x0000000409097c24 */ /* 0x002fe2000f8e0204 */
[----:B------:R-:W1:Y:S06]  /*0080*/  LDCU UR4, c[0x0][0x398] ;  /* 0x00007300ff0477ac */ /* 0x000e6c0008000800 */
[----:B0-----:R-:W0:Y:S02]  /*0090*/  MUFU.RCP R0, R0 ;  /* 0x0000000000007308 */ /* 0x001e240000001000 */
[----:B0-----:R-:W-:Y:S01]  /*00a0*/  VIADD R2, R0, 0xffffffe ;  /* 0x0ffffffe00027836 */ /* 0x001fe20000000000 */
[----:B------:R-:W-:-:S05]  /*00b0*/  IABS R0, R9 ;  /* 0x0000000900007213 */ /* 0x000fca0000000000 */
[----:B------:R0:W2:Y:S02]  /*00c0*/  F2I.FTZ.U32.TRUNC.NTZ R3, R2 ;  /* 0x0000000200037305 */ /* 0x0000a4000021f000 */
[----:B0-----:R-:W-:Y:S01]  /*00d0*/  IMAD.MOV.U32 R2, RZ, RZ, RZ ;  /* 0x000000ffff027224 */ /* 0x001fe200078e00ff */
[----:B--2---:R-:W-:-:S05]  /*00e0*/  IADD3 R8, PT, PT, RZ, -R3, RZ ;  /* 0x80000003ff087210 */ /* 0x004fca0007ffe0ff */
[----:B------:R-:W-:-:S04]  /*00f0*/  IMAD R7, R8, R5, RZ ;  /* 0x0000000508077224 */ /* 0x000fc800078e02ff */
[----:B------:R-:W-:-:S06]  /*0100*/  IMAD.HI.U32 R3, R3, R7, R2 ;  /* 0x0000000703037227 */ /* 0x000fcc00078e0002 */
[----:B------:R-:W-:-:S05]  /*0110*/  IMAD.HI.U32 R3, R3, R0, RZ ;  /* 0x0000000003037227 */ /* 0x000fca00078e00ff */
[----:B------:R-:W-:-:S05]  /*0120*/  IADD3 R2, PT, PT, -R3, RZ, RZ ;  /* 0x000000ff03027210 */ /* 0x000fca0007ffe1ff */
[----:B------:R-:W-:-:S05]  /*0130*/  IMAD R0, R5, R2, R0 ;  /* 0x0000000205007224 */ /* 0x000fca00078e0200 */
[----:B------:R-:W-:-:S13]  /*0140*/  ISETP.GT.U32.AND P2, PT, R5, R0, PT ;  /* 0x000000000500720c */ /* 0x000fda0003f44070 */
[----:B------:R-:W-:Y:S01]  /*0150*/  @!P2 IMAD.IADD R0, R0, 0x1, -R5 ;  /* 0x000000010000a824 */ /* 0x000fe200078e0a05 */
[----:B------:R-:W-:Y:S02]  /*0160*/  @!P2 IADD3 R3, PT, PT, R3, 0x1, RZ ;  /* 0x000000010303a810 */ /* 0x000fe40007ffe0ff */
[----:B------:R-:W-:Y:S02]  /*0170*/  ISETP.NE.AND P2, PT, R6, RZ, PT ;  /* 0x000000ff0600720c */ /* 0x000fe40003f45270 */
[----:B------:R-:W-:Y:S02]  /*0180*/  ISETP.GE.U32.AND P0, PT, R0, R5, PT ;  /* 0x000000050000720c */ /* 0x000fe40003f06070 */
[----:B------:R-:W-:-:S04]  /*0190*/  LOP3.LUT R0, R9, R6, RZ, 0x3c, !PT ;  /* 0x0000000609007212 */ /* 0x000fc800078e3cff */
[----:B------:R-:W-:-:S07]  /*01a0*/  ISETP.GE.AND P1, PT, R0, RZ, PT ;  /* 0x000000ff0000720c */ /* 0x000fce0003f26270 */
[----:B------:R-:W-:-:S05]  /*01b0*/  @P0 VIADD R3, R3, 0x1 ;  /* 0x0000000103030836 */ /* 0x000fca0000000000 */
[----:B------:R-:W-:-:S05]  /*01c0*/  MOV R13, R3 ;  /* 0x00000003000d7202 */ /* 0x000fca0000000f00 */
[----:B------:R-:W-:Y:S01]  /*01d0*/  @!P1 IMAD.MOV R13, RZ, RZ, -R13 ;  /* 0x000000ffff0d9224 */ /* 0x000fe200078e0a0d */
[----:B------:R-:W-:-:S04]  /*01e0*/  @!P2 LOP3.LUT R13, RZ, R6, RZ, 0x33, !PT ;  /* 0x00000006ff0da212 */ /* 0x000fc800078e33ff */
[----:B-1----:R-:W-:-:S13]  /*01f0*/  ISETP.GE.AND P0, PT, R13, UR4, PT ;  /* 0x000000040d007c0c */ /* 0x002fda000bf06270 */
[----:B------:R-:W-:Y:S05]  /*0200*/  @P0 EXIT ;  /* 0x000000000000094d */ /* 0x000fea0003800000 */
[----:B------:R-:W0:Y:S01]  /*0210*/  LDC.64 R4, c[0x0][0x380] ;  /* 0x0000e000ff047b82 */ /* 0x000e220000000a00 */
[----:B------:R-:W1:Y:S07]  /*0220*/  LDCU.64 UR4, c[0x0][0x358] ;  /* 0x00006b00ff0477ac */ /* 0x000e6e0008000a00 */
[----:B------:R-:W2:Y:S08]  /*0230*/  LDC.64 R6, c[0x0][0x388] ;  /* 0x0000e200ff067b82 */ /* 0x000eb00000000a00 */
[----:B------:R-:W3:Y:S01]  /*0240*/  LDC.64 R10, c[0x0][0x390] ;  /* 0x0000e400ff0a7b82 */ /* 0x000ee20000000a00 */
[----:B0-----:R-:W-:-:S06]  /*0250*/  IMAD.WIDE R4, R9, 0x8, R4 ;  /* 0x0000000809047825 */ /* 0x001fcc00078e0204 */
[----:B-1----:R-:W4:Y:S01]  /*0260*/  LDG.E.64 R4, desc[UR4][R4.64] ;  /* 0x0000000404047981 */ /* 0x002f22000c1e1b00 */
[----:B--2---:R-:W-:-:S06]  /*0270*/  IMAD.WIDE R6, R9, 0x8, R6 ;  /* 0x0000000809067825 */ /* 0x004fcc00078e0206 */
[----:B------:R-:W4:Y:S02]  /*0280*/  LDG.E.64 R6, desc[UR4][R6.64] ;  /* 0x0000000406067981 */ /* 0x000f24000c1e1b00 */
[----:B----4-:R-:W-:-:S08]  /*0290*/  DADD R2, R4, -R6 ;  /* 0x0000000004027229 */ /* 0x010fd00000000806 */
[----:B------:R-:W-:Y:S01]  /*02a0*/  DMUL R8, R2, R2 ;  /* 0x0000000202087228 */ /* 0x000fe20000000000 */
[----:B---3--:R-:W-:-:S06]  /*02b0*/  IMAD.WIDE R2, R13, 0x8, R10 ;  /* 0x000000080d027825 */ /* 0x008fcc00078e020a */
[----:B------:R-:W-:Y:S01]  /*02c0*/  REDG.E.ADD.F64.RN.STRONG.GPU desc[UR4][R2.64], R8 ;  /* 0x00000008020079a6 */ /* 0x000fe2000c12ff04 */
[----:B------:R-:W-:Y:S05]  /*02d0*/  EXIT ;  /* 0x000000000000794d */ /* 0x000fea0003800000 */
.L_x_0:
[----:B------:R-:W-:-:S00]  /*02e0*/  BRA `(.L_x_0) ;  /* 0xfffffffc00fc7947 */ /* 0x000fc0000383ffff */
[----:B------:R-:W-:-:S00]  /*02f0*/  NOP ;  /* 0x0000000000007918 */ /* 0x000fc00000000000 */
        /* <DEDUP_REMOVED lines=8> */
.L_x_21:


//--------------------- .text._Z9convergedPKdPidi --------------------------
	.section	.text._Z9convergedPKdPidi,"ax",@progbits
	.align	128
        .global         _Z9convergedPKdPidi
        .type           _Z9convergedPKdPidi,@function
        .size           _Z9convergedPKdPidi,(.L_x_22 - _Z9convergedPKdPidi)
        .other          _Z9convergedPKdPidi,@"STO_CUDA_ENTRY STV_DEFAULT"
_Z9convergedPKdPidi:
.text._Z9convergedPKdPidi:
[----:B------:R-:W-:Y:S01]  /*0000*/  LDC R1, c[0x0][0x37c] ;  /* 0x0000df00ff017b82 */ /* 0x000fe20000000800 */
[----:B------:R-:W0:Y:S01]  /*0010*/  S2R R5, SR_CTAID.X ;  /* 0x0000000000057919 */ /* 0x000e220000002500 */
[----:B------:R-:W0:Y:S01]  /*0020*/  LDCU UR4, c[0x0][0x360] ;  /* 0x00006c00ff0477ac */ /* 0x000e220008000800 */
[----:B------:R-:W0:Y:S01]  /*0030*/  S2R R0, SR_TID.X ;  /* 0x0000000000007919 */ /* 0x000e220000002100 */
[----:B------:R-:W1:Y:S01]  /*0040*/  LDCU UR5, c[0x0][0x398] ;  /* 0x00007300ff0577ac */ /* 0x000e620008000800 */
[----:B0-----:R-:W-:-:S05]  /*0050*/  IMAD R5, R5, UR4, R0 ;  /* 0x0000000405057c24 */ /* 0x001fca000f8e0200 */
[----:B-1----:R-:W-:-:S13]  /*0060*/  ISETP.GE.AND P0, PT, R5, UR5, PT ;  /* 0x0000000505007c0c */ /* 0x002fda000bf06270 */
[----:B------:R-:W-:Y:S05]  /*0070*/  @P0 EXIT ;  /* 0x000000000000094d */ /* 0x000fea0003800000 */
[----:B------:R-:W0:Y:S01]  /*0080*/  LDC.64 R2, c[0x0][0x380] ;  /* 0x0000e000ff027b82 */ /* 0x000e220000000a00 */
[----:B------:R-:W1:Y:S01]  /*0090*/  LDCU.64 UR4, c[0x0][0x358] ;  /* 0x00006b00ff0477ac */ /* 0x000e620008000a00 */
[----:B------:R-:W2:Y:S01]  /*00a0*/  LDCU.64 UR6, c[0x0][0x390] ;  /* 0x00007200ff0677ac */ /* 0x000ea20008000a00 */
[----:B0-----:R-:W-:-:S06]  /*00b0*/  IMAD.WIDE R2, R5, 0x8, R2 ;  /* 0x0000000805027825 */ /* 0x001fcc00078e0202 */
[----:B-1----:R-:W2:Y:S02]  /*00c0*/  LDG.E.64 R2, desc[UR4][R2.64] ;  /* 0x0000000402027981 */ /* 0x002ea4000c1e1b00 */
[----:B--2---:R-:W-:-:S14]  /*00d0*/  DSETP.GT.AND P0, PT, R2, UR6, PT ;  /* 0x0000000602007e2a */ /* 0x004fdc000bf04000 */
[----:B------:R-:W-:Y:S05]  /*00e0*/  @!P0 EXIT ;  /* 0x000000000000894d */ /* 0x000fea0003800000 */
[----:B------:R-:W0:Y:S01]  /*00f0*/  S2R R0, SR_LANEID ;  /* 0x0000000000007919 */ /* 0x000e220000000000 */
[----:B------:R-:W1:Y:S01]  /*0100*/  LDC.64 R2, c[0x0][0x388] ;  /* 0x0000e200ff027b82 */ /* 0x000e620000000a00 */
[----:B------:R-:W-:Y:S02]  /*0110*/  VOTEU.ANY UR6, UPT, PT ;  /* 0x0000000000067886 */ /* 0x000fe400038e0100 */
[----:B------:R-:W-:Y:S02]  /*0120*/  UFLO.U32 UR7, UR6 ;  /* 0x00000006000772bd */ /* 0x000fe400080e0000 */
[----:B------:R-:W1:Y:S04]  /*0130*/  POPC R5, UR6 ;  /* 0x0000000600057d09 */ /* 0x000e680008000000 */
[----:B0-----:R-:W-:-:S13]  /*0140*/  ISETP.EQ.U32.AND P0, PT, R0, UR7, PT ;  /* 0x0000000700007c0c */ /* 0x001fda000bf02070 */
[----:B-1----:R-:W-:Y:S01]  /*0150*/  @P0 REDG.E.ADD.STRONG.GPU desc[UR4][R2.64], R5 ;  /* 0x000000050200098e */ /* 0x002fe2000c12e104 */
[----:B------:R-:W-:Y:S05]  /*0160*/  EXIT ;  /* 0x000000000000794d */ /* 0x000fea0003800000 */
.L_x_1:
        /* <DEDUP_REMOVED lines=9> */
.L_x_22:


//--------------------- .text._Z12divideVectorPdPKii --------------------------
	.section	.text._Z12divideVectorPdPKii,"ax",@progbits
	.align	128
        .global         _Z12divideVectorPdPKii
        .type           _Z12divideVectorPdPKii,@function
        .size           _Z12divideVectorPdPKii,(.L_x_20 - _Z12divideVectorPdPKii)
        .other          _Z12divideVectorPdPKii,@"STO_CUDA_ENTRY STV_DEFAULT"
_Z12divideVectorPdPKii:
.text._Z12divideVectorPdPKii:
        /* <DEDUP_REMOVED lines=9> */
[----:B------:R-:W1:Y:S07]  /*0090*/  LDCU.64 UR4, c[0x0][0x358] ;  /* 0x00006b00ff0477ac */ /* 0x000e6e0008000a00 */
[----:B------:R-:W2:Y:S01]  /*00a0*/  LDC.64 R4, c[0x0][0x380] ;  /* 0x0000e000ff047b82 */ /* 0x000ea20000000a00 */
[----:B0-----:R-:W-:-:S05]  /*00b0*/  IMAD.WIDE R2, R7, 0x4, R2 ;  /* 0x0000000407027825 */ /* 0x001fca00078e0202 */
[----:B-1----:R-:W3:Y:S01]  /*00c0*/  LDG.E R6, desc[UR4][R2.64] ;  /* 0x0000000402067981 */ /* 0x002ee2000c1e1900 */
[----:B--2---:R-:W-:-:S05]  /*00d0*/  IMAD.WIDE R4, R7, 0x8, R4 ;  /* 0x0000000807047825 */ /* 0x004fca00078e0204 */
[----:B------:R-:W2:Y:S01]  /*00e0*/  LDG.E.64 R8, desc[UR4][R4.64] ;  /* 0x0000000404087981 */ /* 0x000ea2000c1e1b00 */
[----:B------:R-:W-:Y:S01]  /*00f0*/  IMAD.MOV.U32 R10, RZ, RZ, 0x1 ;  /* 0x00000001ff0a7424 */ /* 0x000fe200078e00ff */
[----:B------:R-:W-:Y:S01]  /*0100*/  BSSY.RECONVERGENT B0, `(.L_x_2) ;  /* 0x0000013000007945 */ /* 0x000fe20003800200 */
[----:B---3--:R-:W0:Y:S01]  /*0110*/  I2F.F64 R6, R6 ;  /* 0x0000000600067312 */ /* 0x008e220000201c00 */
[----:B--2---:R-:W-:-:S07]  /*0120*/  FSETP.GEU.AND P1, PT, |R9|, 6.5827683646048100446e-37, PT ;  /* 0x036000000900780b */ /* 0x004fce0003f2e200 */
[----:B0-----:R-:W0:Y:S02]  /*0130*/  MUFU.RCP64H R11, R7 ;  /* 0x00000007000b7308 */ /* 0x001e240000001800 */
[----:B0-----:R-:W-:-:S08]  /*0140*/  DFMA R12, -R6, R10, 1 ;  /* 0x3ff00000060c742b */ /* 0x001fd0000000010a */
[----:B------:R-:W-:-:S08]  /*0150*/  DFMA R12, R12, R12, R12 ;  /* 0x0000000c0c0c722b */ /* 0x000fd0000000000c */
[----:B------:R-:W-:-:S08]  /*0160*/  DFMA R12, R10, R12, R10 ;  /* 0x0000000c0a0c722b */ /* 0x000fd0000000000a */
[----:B------:R-:W-:-:S08]  /*0170*/  DFMA R10, -R6, R12, 1 ;  /* 0x3ff00000060a742b */ /* 0x000fd0000000010c */
[----:B------:R-:W-:-:S08]  /*0180*/  DFMA R10, R12, R10, R12 ;  /* 0x0000000a0c0a722b */ /* 0x000fd0000000000c */
[----:B------:R-:W-:-:S08]  /*0190*/  DMUL R2, R8, R10 ;  /* 0x0000000a08027228 */ /* 0x000fd00000000000 */
[----:B------:R-:W-:-:S08]  /*01a0*/  DFMA R12, -R6, R2, R8 ;  /* 0x00000002060c722b */ /* 0x000fd00000000108 */
[----:B------:R-:W-:-:S10]  /*01b0*/  DFMA R2, R10, R12, R2 ;  /* 0x0000000c0a02722b */ /* 0x000fd40000000002 */
[----:B------:R-:W-:-:S05]  /*01c0*/  FFMA R0, RZ, R7, R3 ;  /* 0x00000007ff007223 */ /* 0x000fca0000000003 */
[----:B------:R-:W-:-:S13]  /*01d0*/  FSETP.GT.AND P0, PT, |R0|, 1.469367938527859385e-39, PT ;  /* 0x001000000000780b */ /* 0x000fda0003f04200 */
[----:B------:R-:W-:Y:S05]  /*01e0*/  @P0 BRA P1, `(.L_x_3) ;  /* 0x0000000000100947 */ /* 0x000fea0000800000 */
[----:B------:R-:W-:-:S07]  /*01f0*/  MOV R0, 0x210 ;  /* 0x0000021000007802 */ /* 0x000fce0000000f00 */
[----:B------:R-:W-:Y:S05]  /*0200*/  CALL.REL.NOINC `($__internal_0_$__cuda_sm20_div_rn_f64_full) ;  /* 0x0000000000147944 */ /* 0x000fea0003c00000 */
[----:B------:R-:W-:Y:S02]  /*0210*/  IMAD.MOV.U32 R2, RZ, RZ, R12 ;  /* 0x000000ffff027224 */ /* 0x000fe400078e000c */
[----:B------:R-:W-:-:S07]  /*0220*/  IMAD.MOV.U32 R3, RZ, RZ, R13 ;  /* 0x000000ffff037224 */ /* 0x000fce00078e000d */
.L_x_3:
[----:B------:R-:W-:Y:S05]  /*0230*/  BSYNC.RECONVERGENT B0 ;  /* 0x0000000000007941 */ /* 0x000fea0003800200 */
.L_x_2:
[----:B------:R-:W-:Y:S01]  /*0240*/  STG.E.64 desc[UR4][R4.64], R2 ;  /* 0x0000000204007986 */ /* 0x000fe2000c101b04 */
[----:B------:R-:W-:Y:S05]  /*0250*/  EXIT ;  /* 0x000000000000794d */ /* 0x000fea0003800000 */
        .weak           $__internal_0_$__cuda_sm20_div_rn_f64_full
        .type           $__internal_0_$__cuda_sm20_div_rn_f64_full,@function
        .size           $__internal_0_$__cuda_sm20_div_rn_f64_full,(.L_x_20 - $__internal_0_$__cuda_sm20_div_rn_f64_full)
$__internal_0_$__cuda_sm20_div_rn_f64_full:
[C---:B------:R-:W-:Y:S01]  /*0260*/  FSETP.GEU.AND P0, PT, |R7|.reuse, 1.469367938527859385e-39, PT ;  /* 0x001000000700780b */ /* 0x040fe20003f0e200 */
[----:B------:R-:W-:Y:S01]  /*0270*/  IMAD.MOV.U32 R16, RZ, RZ, 0x1 ;  /* 0x00000001ff107424 */ /* 0x000fe200078e00ff */
[----:B------:R-:W-:Y:S01]  /*0280*/  LOP3.LUT R2, R7, 0x800fffff, RZ, 0xc0, !PT ;  /* 0x800fffff07027812 */ /* 0x000fe200078ec0ff */
[----:B------:R-:W-:Y:S01]  /*0290*/  BSSY.RECONVERGENT B1, `(.L_x_4) ;  /* 0x0000055000017945 */ /* 0x000fe20003800200 */
[C---:B------:R-:W-:Y:S02]  /*02a0*/  FSETP.GEU.AND P2, PT, |R9|.reuse, 1.469367938527859385e-39, PT ;  /* 0x001000000900780b */ /* 0x040fe40003f4e200 */
[----:B------:R-:W-:Y:S01]  /*02b0*/  LOP3.LUT R3, R2, 0x3ff00000, RZ, 0xfc, !PT ;  /* 0x3ff0000002037812 */ /* 0x000fe200078efcff */
[----:B------:R-:W-:Y:S01]  /*02c0*/  IMAD.MOV.U32 R2, RZ, RZ, R6 ;  /* 0x000000ffff027224 */ /* 0x000fe200078e0006 */
[----:B------:R-:W-:Y:S02]  /*02d0*/  LOP3.LUT R12, R9, 0x7ff00000, RZ, 0xc0, !PT ;  /* 0x7ff00000090c7812 */ /* 0x000fe400078ec0ff */
[----:B------:R-:W-:-:S03]  /*02e0*/  LOP3.LUT R15, R7, 0x7ff00000, RZ, 0xc0, !PT ;  /* 0x7ff00000070f7812 */ /* 0x000fc600078ec0ff */
[----:B------:R-:W-:Y:S01]  /*02f0*/  @!P0 DMUL R2, R6, 8.98846567431157953865e+307 ;  /* 0x7fe0000006028828 */ /* 0x000fe20000000000 */
[----:B------:R-:W-:-:S03]  /*0300*/  ISETP.GE.U32.AND P1, PT, R12, R15, PT ;  /* 0x0000000f0c00720c */ /* 0x000fc60003f26070 */
[----:B------:R-:W-:Y:S01]  /*0310*/  @!P2 LOP3.LUT R13, R7, 0x7ff00000, RZ, 0xc0, !PT ;  /* 0x7ff00000070da812 */ /* 0x000fe200078ec0ff */
[----:B------:R-:W-:Y:S01]  /*0320*/  @!P2 IMAD.MOV.U32 R18, RZ, RZ, RZ ;  /* 0x000000ffff12a224 */ /* 0x000fe200078e00ff */
[----:B------:R-:W0:Y:S02]  /*0330*/  MUFU.RCP64H R17, R3 ;  /* 0x0000000300117308 */ /* 0x000e240000001800 */
[----:B------:R-:W-:Y:S01]  /*0340*/  @!P2 ISETP.GE.U32.AND P3, PT, R12, R13, PT ;  /* 0x0000000d0c00a20c */ /* 0x000fe20003f66070 */
[----:B------:R-:W-:-:S05]  /*0350*/  IMAD.MOV.U32 R13, RZ, RZ, 0x1ca00000 ;  /* 0x1ca00000ff0d7424 */ /* 0x000fca00078e00ff */
[----:B------:R-:W-:-:S04]  /*0360*/  @!P2 SEL R19, R13, 0x63400000, !P3 ;  /* 0x634000000d13a807 */ /* 0x000fc80005800000 */
[----:B------:R-:W-:-:S04]  /*0370*/  @!P2 LOP3.LUT R19, R19, 0x80000000, R9, 0xf8, !PT ;  /* 0x800000001313a812 */ /* 0x000fc800078ef809 */
[----:B------:R-:W-:Y:S01]  /*0380*/  @!P2 LOP3.LUT R19, R19, 0x100000, RZ, 0xfc, !PT ;  /* 0x001000001313a812 */ /* 0x000fe200078efcff */
[----:B0-----:R-:W-:-:S08]  /*0390*/  DFMA R10, R16, -R2, 1 ;  /* 0x3ff00000100a742b */ /* 0x001fd00000000802 */
[----:B------:R-:W-:-:S08]  /*03a0*/  DFMA R10, R10, R10, R10 ;  /* 0x0000000a0a0a722b */ /* 0x000fd0000000000a */
[----:B------:R-:W-:Y:S01]  /*03b0*/  DFMA R16, R16, R10, R16 ;  /* 0x0000000a1010722b */ /* 0x000fe20000000010 */
[----:B------:R-:W-:Y:S01]  /*03c0*/  SEL R11, R13, 0x63400000, !P1 ;  /* 0x634000000d0b7807 */ /* 0x000fe20004800000 */
[----:B------:R-:W-:-:S03]  /*03d0*/  IMAD.MOV.U32 R10, RZ, RZ, R8 ;  /* 0x000000ffff0a7224 */ /* 0x000fc600078e0008 */
[----:B------:R-:W-:-:S03]  /*03e0*/  LOP3.LUT R11, R11, 0x800fffff, R9, 0xf8, !PT ;  /* 0x800fffff0b0b7812 */ /* 0x000fc600078ef809 */
[----:B------:R-:W-:-:S03]  /*03f0*/  DFMA R20, R16, -R2, 1 ;  /* 0x3ff000001014742b */ /* 0x000fc60000000802 */
[----:B------:R-:W-:-:S05]  /*0400*/  @!P2 DFMA R10, R10, 2, -R18 ;  /* 0x400000000a0aa82b */ /* 0x000fca0000000812 */
[----:B------:R-:W-:Y:S01]  /*0410*/  DFMA R16, R16, R20, R16 ;  /* 0x000000141010722b */ /* 0x000fe20000000010 */
[----:B------:R-:W-:Y:S02]  /*0420*/  IMAD.MOV.U32 R21, RZ, RZ, R12 ;  /* 0x000000ffff157224 */ /* 0x000fe400078e000c */
[----:B------:R-:W-:Y:S01]  /*0430*/  IMAD.MOV.U32 R20, RZ, RZ, R15 ;  /* 0x000000ffff147224 */ /* 0x000fe200078e000f */
[----:B------:R-:W-:Y:S02]  /*0440*/  @!P0 LOP3.LUT R20, R3, 0x7ff00000, RZ, 0xc0, !PT ;  /* 0x7ff0000003148812 */ /* 0x000fe400078ec0ff */
[----:B------:R-:W-:Y:S02]  /*0450*/  @!P2 LOP3.LUT R21, R11, 0x7ff00000, RZ, 0xc0, !PT ;  /* 0x7ff000000b15a812 */ /* 0x000fe400078ec0ff */
[----:B------:R-:W-:Y:S01]  /*0460*/  DMUL R18, R16, R10 ;  /* 0x0000000a10127228 */ /* 0x000fe20000000000 */
[----:B------:R-:W-:Y:S02]  /*0470*/  VIADD R23, R20, 0xffffffff ;  /* 0xffffffff14177836 */ /* 0x000fe40000000000 */
[----:B------:R-:W-:-:S05]  /*0480*/  VIADD R22, R21, 0xffffffff ;  /* 0xffffffff15167836 */ /* 0x000fca0000000000 */
[----:B------:R-:W-:Y:S01]  /*0490*/  DFMA R14, R18, -R2, R10 ;  /* 0x80000002120e722b */ /* 0x000fe2000000000a */
[----:B------:R-:W-:-:S04]  /*04a0*/  ISETP.GT.U32.AND P0, PT, R22, 0x7feffffe, PT ;  /* 0x7feffffe1600780c */ /* 0x000fc80003f04070 */
[----:B------:R-:W-:-:S03]  /*04b0*/  ISETP.GT.U32.OR P0, PT, R23, 0x7feffffe, P0 ;  /* 0x7feffffe1700780c */ /* 0x000fc60000704470 */
[----:B------:R-:W-:-:S10]  /*04c0*/  DFMA R14, R16, R14, R18 ;  /* 0x0000000e100e722b */ /* 0x000fd40000000012 */
[----:B------:R-:W-:Y:S05]  /*04d0*/  @P0 BRA `(.L_x_5) ;  /* 0x00000000006c0947 */ /* 0x000fea0003800000 */
[----:B------:R-:W-:-:S04]  /*04e0*/  LOP3.LUT R9, R7, 0x7ff00000, RZ, 0xc0, !PT ;  /* 0x7ff0000007097812 */ /* 0x000fc800078ec0ff */
[CC--:B------:R-:W-:Y:S02]  /*04f0*/  VIADDMNMX R8, R12.reuse, -R9.reuse, 0xb9600000, !PT ;  /* 0xb96000000c087446 */ /* 0x0c0fe40007800909 */
[----:B------:R-:W-:Y:S02]  /*0500*/  ISETP.GE.U32.AND P0, PT, R12, R9, PT ;  /* 0x000000090c00720c */ /* 0x000fe40003f06070 */
[----:B------:R-:W-:Y:S02]  /*0510*/  VIMNMX R8, PT, PT, R8, 0x46a00000, PT ;  /* 0x46a0000008087848 */ /* 0x000fe40003fe0100 */
[----:B------:R-:W-:-:S05]  /*0520*/  SEL R13, R13, 0x63400000, !P0 ;  /* 0x634000000d0d7807 */ /* 0x000fca0004000000 */
[----:B------:R-:W-:Y:S02]  /*0530*/  IMAD.IADD R16, R8, 0x1, -R13 ;  /* 0x0000000108107824 */ /* 0x000fe400078e0a0d */
[----:B------:R-:W-:Y:S02]  /*0540*/  IMAD.MOV.U32 R8, RZ, RZ, RZ ;  /* 0x000000ffff087224 */ /* 0x000fe400078e00ff */
[----:B------:R-:W-:-:S06]  /*0550*/  VIADD R9, R16, 0x7fe00000 ;  /* 0x7fe0000010097836 */ /* 0x000fcc0000000000 */
[----:B------:R-:W-:-:S10]  /*0560*/  DMUL R12, R14, R8 ;  /* 0x000000080e0c7228 */ /* 0x000fd40000000000 */
[----:B------:R-:W-:-:S13]  /*0570*/  FSETP.GTU.AND P0, PT, |R13|, 1.469367938527859385e-39, PT ;  /* 0x001000000d00780b */ /* 0x000fda0003f0c200 */
[----:B------:R-:W-:Y:S05]  /*0580*/  @P0 BRA `(.L_x_6) ;  /* 0x0000000000940947 */ /* 0x000fea0003800000 */
[----:B------:R-:W-:Y:S01]  /*0590*/  DFMA R2, R14, -R2, R10 ;  /* 0x800000020e02722b */ /* 0x000fe2000000000a */
[----:B------:R-:W-:-:S09]  /*05a0*/  IMAD.MOV.U32 R8, RZ, RZ, RZ ;  /* 0x000000ffff087224 */ /* 0x000fd200078e00ff */
[C---:B------:R-:W-:Y:S02]  /*05b0*/  FSETP.NEU.AND P0, PT, R3.reuse, RZ, PT ;  /* 0x000000ff0300720b */ /* 0x040fe40003f0d000 */
[----:B------:R-:W-:-:S04]  /*05c0*/  LOP3.LUT R7, R3, 0x80000000, R7, 0x48, !PT ;  /* 0x8000000003077812 */ /* 0x000fc800078e4807 */
[----:B------:R-:W-:-:S07]  /*05d0*/  LOP3.LUT R9, R7, R9, RZ, 0xfc, !PT ;  /* 0x0000000907097212 */ /* 0x000fce00078efcff */
[----:B------:R-:W-:Y:S05]  /*05e0*/  @!P0 BRA `(.L_x_6) ;  /* 0x00000000007c8947 */ /* 0x000fea0003800000 */
[----:B------:R-:W-:Y:S01]  /*05f0*/  IMAD.MOV R3, RZ, RZ, -R16 ;  /* 0x000000ffff037224 */ /* 0x000fe200078e0a10 */
[----:B------:R-:W-:Y:S01]  /*0600*/  DMUL.RP R8, R14, R8 ;  /* 0x000000080e087228 */ /* 0x000fe20000008000 */
[----:B------:R-:W-:-:S06]  /*0610*/  IMAD.MOV.U32 R2, RZ, RZ, RZ ;  /* 0x000000ffff027224 */ /* 0x000fcc00078e00ff */
[----:B------:R-:W-:-:S03]  /*0620*/  DFMA R2, R12, -R2, R14 ;  /* 0x800000020c02722b */ /* 0x000fc6000000000e */
[----:B------:R-:W-:-:S03]  /*0630*/  LOP3.LUT R7, R9, R7, RZ, 0x3c, !PT ;  /* 0x0000000709077212 */ /* 0x000fc600078e3cff */
[----:B------:R-:W-:-:S04]  /*0640*/  IADD3 R2, PT, PT, -R16, -0x43300000, RZ ;  /* 0xbcd0000010027810 */ /* 0x000fc80007ffe1ff */
[----:B------:R-:W-:-:S04]  /*0650*/  FSETP.NEU.AND P0, PT, |R3|, R2, PT ;  /* 0x000000020300720b */ /* 0x000fc80003f0d200 */
[----:B------:R-:W-:Y:S02]  /*0660*/  FSEL R12, R8, R12, !P0 ;  /* 0x0000000c080c7208 */ /* 0x000fe40004000000 */
[----:B------:R-:W-:Y:S01]  /*0670*/  FSEL R13, R7, R13, !P0 ;  /* 0x0000000d070d7208 */ /* 0x000fe20004000000 */
[----:B------:R-:W-:Y:S06]  /*0680*/  BRA `(.L_x_6) ;  /* 0x0000000000547947 */ /* 0x000fec0003800000 */
.L_x_5:
[----:B------:R-:W-:-:S14]  /*0690*/  DSETP.NAN.AND P0, PT, R8, R8, PT ;  /* 0x000000080800722a */ /* 0x000fdc0003f08000 */
[----:B------:R-:W-:Y:S05]  /*06a0*/  @P0 BRA `(.L_x_7) ;  /* 0x0000000000440947 */ /* 0x000fea0003800000 */
[----:B------:R-:W-:-:S14]  /*06b0*/  DSETP.NAN.AND P0, PT, R6, R6, PT ;  /* 0x000000060600722a */ /* 0x000fdc0003f08000 */
[----:B------:R-:W-:Y:S05]  /*06c0*/  @P0 BRA `(.L_x_8) ;  /* 0x0000000000300947 */ /* 0x000fea0003800000 */
[----:B------:R-:W-:Y:S01]  /*06d0*/  ISETP.NE.AND P0, PT, R21, R20, PT ;  /* 0x000000141500720c */ /* 0x000fe20003f05270 */
[----:B------:R-:W-:Y:S02]  /*06e0*/  IMAD.MOV.U32 R12, RZ, RZ, 0x0 ;  /* 0x00000000ff0c7424 */ /* 0x000fe400078e00ff */
[----:B------:R-:W-:-:S10]  /*06f0*/  IMAD.MOV.U32 R13, RZ, RZ, -0x80000 ;  /* 0xfff80000ff0d7424 */ /* 0x000fd400078e00ff */
[----:B------:R-:W-:Y:S05]  /*0700*/  @!P0 BRA `(.L_x_6) ;  /* 0x0000000000348947 */ /* 0x000fea0003800000 */
[----:B------:R-:W-:Y:S02]  /*0710*/  ISETP.NE.AND P0, PT, R21, 0x7ff00000, PT ;  /* 0x7ff000001500780c */ /* 0x000fe40003f05270 */
[----:B------:R-:W-:Y:S02]  /*0720*/  LOP3.LUT R13, R9, 0x80000000, R7, 0x48, !PT ;  /* 0x80000000090d7812 */ /* 0x000fe400078e4807 */
[----:B------:R-:W-:-:S13]  /*0730*/  ISETP.EQ.OR P0, PT, R20, RZ, !P0 ;  /* 0x000000ff1400720c */ /* 0x000fda0004702670 */
[----:B------:R-:W-:Y:S01]  /*0740*/  @P0 LOP3.LUT R2, R13, 0x7ff00000, RZ, 0xfc, !PT ;  /* 0x7ff000000d020812 */ /* 0x000fe200078efcff */
[----:B------:R-:W-:Y:S02]  /*0750*/  @!P0 IMAD.MOV.U32 R12, RZ, RZ, RZ ;  /* 0x000000ffff0c8224 */ /* 0x000fe400078e00ff */
[----:B------:R-:W-:Y:S02]  /*0760*/  @P0 IMAD.MOV.U32 R12, RZ, RZ, RZ ;  /* 0x000000ffff0c0224 */ /* 0x000fe400078e00ff */
[----:B------:R-:W-:Y:S01]  /*0770*/  @P0 IMAD.MOV.U32 R13, RZ, RZ, R2 ;  /* 0x000000ffff0d0224 */ /* 0x000fe200078e0002 */
[----:B------:R-:W-:Y:S06]  /*0780*/  BRA `(.L_x_6) ;  /* 0x0000000000147947 */ /* 0x000fec0003800000 */
.L_x_8:
[----:B------:R-:W-:Y:S01]  /*0790*/  LOP3.LUT R13, R7, 0x80000, RZ, 0xfc, !PT ;  /* 0x00080000070d7812 */ /* 0x000fe200078efcff */
[----:B------:R-:W-:Y:S01]  /*07a0*/  IMAD.MOV.U32 R12, RZ, RZ, R6 ;  /* 0x000000ffff0c7224 */ /* 0x000fe200078e0006 */
[----:B------:R-:W-:Y:S06]  /*07b0*/  BRA `(.L_x_6) ;  /* 0x0000000000087947 */ /* 0x000fec0003800000 */
.L_x_7:
[----:B------:R-:W-:Y:S01]  /*07c0*/  LOP3.LUT R13, R9, 0x80000, RZ, 0xfc, !PT ;  /* 0x00080000090d7812 */ /* 0x000fe200078efcff */
[----:B------:R-:W-:-:S07]  /*07d0*/  IMAD.MOV.U32 R12, RZ, RZ, R8 ;  /* 0x000000ffff0c7224 */ /* 0x000fce00078e0008 */
.L_x_6:
[----:B------:R-:W-:Y:S05]  /*07e0*/  BSYNC.RECONVERGENT B1 ;  /* 0x0000000000017941 */ /* 0x000fea0003800200 */
.L_x_4:
[----:B------:R-:W-:Y:S02]  /*07f0*/  IMAD.MOV.U32 R2, RZ, RZ, R0 ;  /* 0x000000ffff027224 */ /* 0x000fe400078e0000 */
[----:B------:R-:W-:-:S04]  /*0800*/  IMAD.MOV.U32 R3, RZ, RZ, 0x0 ;  /* 0x00000000ff037424 */ /* 0x000fc800078e00ff */
[----:B------:R-:W-:Y:S05]  /*0810*/  RET.REL.NODEC R2 `(_Z12divideVectorPdPKii) ;  /* 0xfffffff402f87950 */ /* 0x000fea0003c3ffff */
.L_x_9:
        /* <DEDUP_REMOVED lines=14> */
.L_x_20:


//--------------------- .text._Z19calcNewCentroidsSumPKdPKiPdPiii --------------------------
	.section	.text._Z19calcNewCentroidsSumPKdPKiPdPiii,"ax",@progbits
	.align	128
        .global         _Z19calcNewCentroidsSumPKdPKiPdPiii
        .type           _Z19calcNewCentroidsSumPKdPKiPdPiii,@function
        .size           _Z19calcNewCentroidsSumPKdPKiPdPiii,(.L_x_24 - _Z19calcNewCentroidsSumPKdPKiPdPiii)
        .other          _Z19calcNewCentroidsSumPKdPKiPdPiii,@"STO_CUDA_ENTRY STV_DEFAULT"
_Z19calcNewCentroidsSumPKdPKiPdPiii:
.text._Z19calcNewCentroidsSumPKdPKiPdPiii:
[----:B------:R-:W-:Y:S08]  /*0000*/  LDC R1, c[0x0][0x37c] ;  /* 0x0000df00ff017b82 */ /* 0x000ff00000000800 */
[----:B------:R-:W0:Y:S01]  /*0010*/  LDC R0, c[0x0][0x3a4] ;  /* 0x0000e900ff007b82 */ /* 0x000e220000000800 */
[----:B------:R-:W1:Y:S01]  /*0020*/  S2R R3, SR_CTAID.X ;  /* 0x0000000000037919 */ /* 0x000e620000002500 */
[----:B------:R-:W1:Y:S01]  /*0030*/  LDCU UR4, c[0x0][0x360] ;  /* 0x00006c00ff0477ac */ /* 0x000e620008000800 */
[----:B------:R-:W1:Y:S01]  /*0040*/  S2R R6, SR_TID.X ;  /* 0x0000000000067919 */ /* 0x000e620000002100 */
[----:B------:R-:W2:Y:S01]  /*0050*/  LDCU UR6, c[0x0][0x3a0] ;  /* 0x00007400ff0677ac */ /* 0x000ea20008000800 */
[----:B0-----:R-:W-:-:S04]  /*0060*/  IABS R7, R0 ;  /* 0x0000000000077213 */ /* 0x001fc80000000000 */
[----:B------:R-:W0:Y:S01]  /*0070*/  I2F.RP R2, R7 ;  /* 0x0000000700027306 */ /* 0x000e220000209400 */
[----:B-1----:R-:W-:Y:S01]  /*0080*/  IMAD R3, R3, UR4, R6 ;  /* 0x0000000403037c24 */ /* 0x002fe2000f8e0206 */
[----:B------:R-:W1:Y:S04]  /*0090*/  LDCU.64 UR4, c[0x0][0x358] ;  /* 0x00006b00ff0477ac */ /* 0x000e680008000a00 */
[----:B------:R-:W-:Y:S02]  /*00a0*/  IABS R6, R3 ;  /* 0x0000000300067213 */ /* 0x000fe40000000000 */
[----:B0-----:R-:W0:Y:S02]  /*00b0*/  MUFU.RCP R2, R2 ;  /* 0x0000000200027308 */ /* 0x001e240000001000 */
[----:B0-----:R-:W-:-:S06]  /*00c0*/  IADD3 R4, PT, PT, R2, 0xffffffe, RZ ;  /* 0x0ffffffe02047810 */ /* 0x001fcc0007ffe0ff */
[----:B------:R0:W3:Y:S02]  /*00d0*/  F2I.FTZ.U32.TRUNC.NTZ R5, R4 ;  /* 0x0000000400057305 */ /* 0x0000e4000021f000 */
[----:B0-----:R-:W-:Y:S01]  /*00e0*/  IMAD.MOV.U32 R4, RZ, RZ, RZ ;  /* 0x000000ffff047224 */ /* 0x001fe200078e00ff */
[----:B---3--:R-:W-:-:S05]  /*00f0*/  IADD3 R8, PT, PT, RZ, -R5, RZ ;  /* 0x80000005ff087210 */ /* 0x008fca0007ffe0ff */
[----:B------:R-:W-:-:S04]  /*0100*/  IMAD R9, R8, R7, RZ ;  /* 0x0000000708097224 */ /* 0x000fc800078e02ff */
[----:B------:R-:W-:-:S06]  /*0110*/  IMAD.HI.U32 R5, R5, R9, R4 ;  /* 0x0000000905057227 */ /* 0x000fcc00078e0004 */
[----:B------:R-:W-:-:S05]  /*0120*/  IMAD.HI.U32 R2, R5, R6, RZ ;  /* 0x0000000605027227 */ /* 0x000fca00078e00ff */
[----:B------:R-:W-:-:S05]  /*0130*/  IADD3 R4, PT, PT, -R2, RZ, RZ ;  /* 0x000000ff02047210 */ /* 0x000fca0007ffe1ff */
[----:B------:R-:W-:Y:S01]  /*0140*/  IMAD R4, R7, R4, R6 ;  /* 0x0000000407047224 */ /* 0x000fe200078e0206 */
[----:B------:R-:W-:-:S04]  /*0150*/  LOP3.LUT R6, R3, R0, RZ, 0x3c, !PT ;  /* 0x0000000003067212 */ /* 0x000fc800078e3cff */
[----:B------:R-:W-:Y:S02]  /*0160*/  ISETP.GT.U32.AND P2, PT, R7, R4, PT ;  /* 0x000000040700720c */ /* 0x000fe40003f44070 */
[----:B------:R-:W-:Y:S01]  /*0170*/  ISETP.GE.AND P1, PT, R6, RZ, PT ;  /* 0x000000ff0600720c */ /* 0x000fe20003f26270 */
[----:B--2---:R-:W-:-:S10]  /*0180*/  IMAD R6, R0, UR6, RZ ;  /* 0x0000000600067c24 */ /* 0x004fd4000f8e02ff */
[----:B------:R-:W-:Y:S01]  /*0190*/  @!P2 IMAD.IADD R4, R4, 0x1, -R7 ;  /* 0x000000010404a824 */ /* 0x000fe200078e0a07 */
[----:B------:R-:W-:Y:S02]  /*01a0*/  @!P2 IADD3 R2, PT, PT, R2, 0x1, RZ ;  /* 0x000000010202a810 */ /* 0x000fe40007ffe0ff */
[----:B------:R-:W-:Y:S02]  /*01b0*/  ISETP.NE.AND P2, PT, R0, RZ, PT ;  /* 0x000000ff0000720c */ /* 0x000fe40003f45270 */
[----:B------:R-:W-:Y:S02]  /*01c0*/  ISETP.GE.U32.AND P0, PT, R4, R7, PT ;  /* 0x000000070400720c */ /* 0x000fe40003f06070 */
[----:B------:R-:W0:Y:S11]  /*01d0*/  LDC.64 R4, c[0x0][0x388] ;  /* 0x0000e200ff047b82 */ /* 0x000e360000000a00 */
[----:B------:R-:W-:-:S02]  /*01e0*/  @P0 IADD3 R2, PT, PT, R2, 0x1, RZ ;  /* 0x0000000102020810 */ /* 0x000fc40007ffe0ff */
[----:B------:R-:W-:-:S03]  /*01f0*/  ISETP.GE.AND P0, PT, R3, R6, PT ;  /* 0x000000060300720c */ /* 0x000fc60003f06270 */
[----:B------:R-:W-:Y:S01]  /*0200*/  @!P1 IMAD.MOV R2, RZ, RZ, -R2 ;  /* 0x000000ffff029224 */ /* 0x000fe200078e0a02 */
[----:B------:R-:W-:-:S05]  /*0210*/  @!P2 LOP3.LUT R2, RZ, R0, RZ, 0x33, !PT ;  /* 0x00000000ff02a212 */ /* 0x000fca00078e33ff */
[----:B0-----:R-:W-:-:S05]  /*0220*/  IMAD.WIDE R4, R2, 0x4, R4 ;  /* 0x0000000402047825 */ /* 0x001fca00078e0204 */
[----:B-1----:R0:W5:Y:S01]  /*0230*/  LDG.E R11, desc[UR4][R4.64] ;  /* 0x00000004040b7981 */ /* 0x002162000c1e1900 */
[----:B------:R-:W-:Y:S05]  /*0240*/  @P0 EXIT ;  /* 0x000000000000094d */ /* 0x000fea0003800000 */
[----:B0-----:R-:W0:Y:S08]  /*0250*/  LDC.64 R4, c[0x0][0x380] ;  /* 0x0000e000ff047b82 */ /* 0x001e300000000a00 */
[----:B------:R-:W1:Y:S08]  /*0260*/  LDC.64 R6, c[0x0][0x390] ;  /* 0x0000e400ff067b82 */ /* 0x000e700000000a00 */
[----:B------:R-:W2:Y:S01]  /*0270*/  LDC.64 R8, c[0x0][0x398] ;  /* 0x0000e600ff087b82 */ /* 0x000ea20000000a00 */
[----:B0-----:R-:W-:-:S06]  /*0280*/  IMAD.WIDE R4, R3, 0x8, R4 ;  /* 0x0000000803047825 */ /* 0x001fcc00078e0204 */
[----:B------:R-:W3:Y:S01]  /*0290*/  LDG.E.64 R4, desc[UR4][R4.64] ;  /* 0x0000000404047981 */ /* 0x000ee2000c1e1b00 */
[----:B------:R-:W-:-:S05]  /*02a0*/  IADD3 R2, PT, PT, -R2, RZ, RZ ;  /* 0x000000ff02027210 */ /* 0x000fca0007ffe1ff */
[----:B------:R-:W-:-:S04]  /*02b0*/  IMAD R3, R0, R2, R3 ;  /* 0x0000000200037224 */ /* 0x000fc800078e0203 */
[----:B-----5:R-:W-:-:S04]  /*02c0*/  IMAD R11, R11, R0, R3 ;  /* 0x000000000b0b7224 */ /* 0x020fc800078e0203 */
[----:B-1----:R-:W-:-:S04]  /*02d0*/  IMAD.WIDE R2, R11, 0x8, R6 ;  /* 0x000000080b027825 */ /* 0x002fc800078e0206 */
[----:B--2---:R-:W-:-:S04]  /*02e0*/  IMAD.WIDE R6, R11, 0x4, R8 ;  /* 0x000000040b067825 */ /* 0x004fc800078e0208 */
[----:B------:R-:W-:Y:S01]  /*02f0*/  HFMA2 R9, -RZ, RZ, 0, 5.9604644775390625e-08 ;  /* 0x00000001ff097431 */ /* 0x000fe200000001ff */
[----:B---3--:R-:W-:Y:S04]  /*0300*/  REDG.E.ADD.F64.RN.STRONG.GPU desc[UR4][R2.64], R4 ;  /* 0x00000004020079a6 */ /* 0x008fe8000c12ff04 */
[----:B------:R-:W-:Y:S01]  /*0310*/  REDG.E.ADD.STRONG.GPU desc[UR4][R6.64], R9 ;  /* 0x000000090600798e */ /* 0x000fe2000c12e104 */
[----:B------:R-:W-:Y:S05]  /*0320*/  EXIT ;  /* 0x000000000000794d */ /* 0x000fea0003800000 */
.L_x_10:
        /* <DEDUP_REMOVED lines=13> */
.L_x_24:


//--------------------- .text._Z18calcDistanceSharedPKdS0_Pdiii --------------------------
	.section	.text._Z18calcDistanceSharedPKdS0_Pdiii,"ax",@progbits
	.align	128
        .global         _Z18calcDistanceSharedPKdS0_Pdiii
        .type           _Z18calcDistanceSharedPKdS0_Pdiii,@function
        .size           _Z18calcDistanceSharedPKdS0_Pdiii,(.L_x_25 - _Z18calcDistanceSharedPKdS0_Pdiii)
        .other          _Z18calcDistanceSharedPKdS0_Pdiii,@"STO_CUDA_ENTRY STV_DEFAULT"
_Z18calcDistanceSharedPKdS0_Pdiii:
.text._Z18calcDistanceSharedPKdS0_Pdiii:
[----:B------:R-:W-:Y:S08]  /*0000*/  LDC R1, c[0x0][0x37c] ;  /* 0x0000df00ff017b82 */ /* 0x000ff00000000800 */
[----:B------:R-:W-:Y:S06]  /*0010*/  BAR.SYNC.DEFER_BLOCKING 0x0 ;  /* 0x0000000000007b1d */ /* 0x000fec0000010000 */
[----:B------:R-:W-:Y:S05]  /*0020*/  EXIT ;  /* 0x000000000000794d */ /* 0x000fea0003800000 */
.L_x_11:
        /* <DEDUP_REMOVED lines=13> */
.L_x_25:


//--------------------- .text._Z12calcDistancePKdS0_Pdiii --------------------------
	.section	.text._Z12calcDistancePKdS0_Pdiii,"ax",@progbits
	.align	128
        .global         _Z12calcDistancePKdS0_Pdiii
        .type           _Z12calcDistancePKdS0_Pdiii,@function
        .size           _Z12calcDistancePKdS0_Pdiii,(.L_x_26 - _Z12calcDistancePKdS0_Pdiii)
        .other          _Z12calcDistancePKdS0_Pdiii,@"STO_CUDA_ENTRY STV_DEFAULT"
_Z12calcDistancePKdS0_Pdiii:
.text._Z12calcDistancePKdS0_Pdiii:
[----:B------:R-:W-:Y:S08]  /*0000*/  LDC R1, c[0x0][0x37c] ;  /* 0x0000df00ff017b82 */ /* 0x000ff00000000800 */
[----:B------:R-:W0:Y:S01]  /*0010*/  LDC R2, c[0x0][0x3a0] ;  /* 0x0000e800ff027b82 */ /* 0x000e220000000800 */
[----:B------:R-:W1:Y:S01]  /*0020*/  S2R R5, SR_CTAID.X ;  /* 0x0000000000057919 */ /* 0x000e620000002500 */
[----:B------:R-:W1:Y:S01]  /*0030*/  LDCU UR4, c[0x0][0x360] ;  /* 0x00006c00ff0477ac */ /* 0x000e620008000800 */
[----:B------:R-:W1:Y:S05]  /*0040*/  S2R R4, SR_TID.X ;  /* 0x0000000000047919 */ /* 0x000e6a0000002100 */
[----:B------:R-:W0:Y:S02]  /*0050*/  LDC R0, c[0x0][0x39c] ;  /* 0x0000e700ff007b82 */ /* 0x000e240000000800 */
[----:B0-----:R-:W-:-:S05]  /*0060*/  IMAD R8, R2, R0, RZ ;  /* 0x0000000002087224 */ /* 0x001fca00078e02ff */
[-C--:B------:R-:W-:Y:S01]  /*0070*/  IABS R9, R8.reuse ;  /* 0x0000000800097213 */ /* 0x080fe20000000000 */
[----:B-1----:R-:W-:Y:S01]  /*0080*/  IMAD R5, R5, UR4, R4 ;  /* 0x0000000405057c24 */ /* 0x002fe2000f8e0204 */
[----:B------:R-:W0:Y:S02]  /*0090*/  LDCU UR4, c[0x0][0x398] ;  /* 0x00007300ff0477ac */ /* 0x000e240008000800 */
[----:B------:R-:W1:Y:S08]  /*00a0*/  I2F.RP R3, R9 ;  /* 0x0000000900037306 */ /* 0x000e700000209400 */
[----:B-1----:R-:W1:Y:S02]  /*00b0*/  MUFU.RCP R3, R3 ;  /* 0x0000000300037308 */ /* 0x002e640000001000 */
[----:B-1----:R-:W-:Y:S01]  /*00c0*/  VIADD R6, R3, 0xffffffe ;  /* 0x0ffffffe03067836 */ /* 0x002fe20000000000 */
[----:B------:R-:W-:-:S05]  /*00d0*/  IABS R3, R8 ;  /* 0x0000000800037213 */ /* 0x000fca0000000000 */
[----:B------:R1:W2:Y:S01]  /*00e0*/  F2I.FTZ.U32.TRUNC.NTZ R7, R6 ;  /* 0x0000000600077305 */ /* 0x0002a2000021f000 */
[----:B------:R-:W-:Y:S02]  /*00f0*/  IMAD.MOV R3, RZ, RZ, -R3 ;  /* 0x000000ffff037224 */ /* 0x000fe400078e0a03 */
[----:B-1----:R-:W-:Y:S02]  /*0100*/  HFMA2 R6, -RZ, RZ, 0, 0 ;  /* 0x00000000ff067431 */ /* 0x002fe400000001ff */
[----:B--2---:R-:W-:-:S05]  /*0110*/  IMAD.MOV R10, RZ, RZ, -R7 ;  /* 0x000000ffff0a7224 */ /* 0x004fca00078e0a07 */
[----:B------:R-:W-:Y:S02]  /*0120*/  MOV R4, R10 ;  /* 0x0000000a00047202 */ /* 0x000fe40000000f00 */
[----:B------:R-:W-:-:S03]  /*0130*/  IABS R10, R5 ;  /* 0x00000005000a7213 */ /* 0x000fc60000000000 */
[----:B------:R-:W-:Y:S02]  /*0140*/  IMAD R11, R4, R9, RZ ;  /* 0x00000009040b7224 */ /* 0x000fe400078e02ff */
[----:B------:R-:W-:Y:S02]  /*0150*/  IMAD.MOV.U32 R4, RZ, RZ, R10 ;  /* 0x000000ffff047224 */ /* 0x000fe400078e000a */
[----:B------:R-:W-:Y:S01]  /*0160*/  IMAD.HI.U32 R7, R7, R11, R6 ;  /* 0x0000000b07077227 */ /* 0x000fe200078e0006 */
[----:B------:R-:W-:-:S05]  /*0170*/  MOV R6, R3 ;  /* 0x0000000300067202 */ /* 0x000fca0000000f00 */
[----:B------:R-:W-:-:S04]  /*0180*/  IMAD.HI.U32 R3, R7, R4, RZ ;  /* 0x0000000407037227 */ /* 0x000fc800078e00ff */
        /* <DEDUP_REMOVED lines=8> */
[----:B------:R-:W-:-:S06]  /*0210*/  @P0 VIADD R3, R3, 0x1 ;  /* 0x0000000103030836 */ /* 0x000fcc0000000000 */
[----:B------:R-:W-:Y:S02]  /*0220*/  @!P1 IADD3 R3, PT, PT, -R3, RZ, RZ ;  /* 0x000000ff03039210 */ /* 0x000fe40007ffe1ff */
[----:B------:R-:W-:-:S04]  /*0230*/  @!P2 LOP3.LUT R3, RZ, R8, RZ, 0x33, !PT ;  /* 0x00000008ff03a212 */ /* 0x000fc800078e33ff */
[----:B0-----:R-:W-:-:S13]  /*0240*/  ISETP.GE.AND P0, PT, R3, UR4, PT ;  /* 0x0000000403007c0c */ /* 0x001fda000bf06270 */
[----:B------:R-:W-:Y:S05]  /*0250*/  @P0 EXIT ;  /* 0x000000000000094d */ /* 0x000fea0003800000 */
[----:B------:R-:W-:Y:S01]  /*0260*/  IABS R11, R2 ;  /* 0x00000002000b7213 */ /* 0x000fe20000000000 */
[----:B------:R-:W0:Y:S03]  /*0270*/  LDCU.64 UR4, c[0x0][0x358] ;  /* 0x00006b00ff0477ac */ /* 0x000e260008000a00 */
[----:B------:R-:W1:Y:S08]  /*0280*/  I2F.RP R9, R11 ;  /* 0x0000000b00097306 */ /* 0x000e700000209400 */
[----:B-1----:R-:W1:Y:S02]  /*0290*/  MUFU.RCP R9, R9 ;  /* 0x0000000900097308 */ /* 0x002e640000001000 */
[----:B-1----:R-:W-:-:S06]  /*02a0*/  VIADD R6, R9, 0xffffffe ;  /* 0x0ffffffe09067836 */ /* 0x002fcc0000000000 */
[----:B------:R1:W2:Y:S02]  /*02b0*/  F2I.FTZ.U32.TRUNC.NTZ R7, R6 ;  /* 0x0000000600077305 */ /* 0x0002a4000021f000 */
[----:B-1----:R-:W-:Y:S01]  /*02c0*/  IMAD.MOV.U32 R6, RZ, RZ, RZ ;  /* 0x000000ffff067224 */ /* 0x002fe200078e00ff */
[----:B--2---:R-:W-:-:S05]  /*02d0*/  IADD3 R8, PT, PT, RZ, -R7, RZ ;  /* 0x80000007ff087210 */ /* 0x004fca0007ffe0ff */
[----:B------:R-:W-:Y:S01]  /*02e0*/  IMAD R13, R8, R11, RZ ;  /* 0x0000000b080d7224 */ /* 0x000fe200078e02ff */
[----:B------:R-:W-:-:S03]  /*02f0*/  IABS R8, R0 ;  /* 0x0000000000087213 */ /* 0x000fc60000000000 */
[----:B------:R-:W-:Y:S01]  /*0300*/  IMAD.HI.U32 R7, R7, R13, R6 ;  /* 0x0000000d07077227 */ /* 0x000fe200078e0006 */
[----:B------:R-:W1:Y:S05]  /*0310*/  I2F.RP R10, R8 ;  /* 0x00000008000a7306 */ /* 0x000e6a0000209400 */
[----:B------:R-:W-:-:S05]  /*0320*/  IMAD.HI.U32 R9, R7, R4, RZ ;  /* 0x0000000407097227 */ /* 0x000fca00078e00ff */
[----:B------:R-:W-:-:S05]  /*0330*/  IADD3 R7, PT, PT, -R9, RZ, RZ ;  /* 0x000000ff09077210 */ /* 0x000fca0007ffe1ff */
[C---:B------:R-:W-:Y:S01]  /*0340*/  IMAD R4, R11.reuse, R7, R4 ;  /* 0x000000070b047224 */ /* 0x040fe200078e0204 */
[----:B-1----:R-:W1:Y:S04]  /*0350*/  MUFU.RCP R10, R10 ;  /* 0x0000000a000a7308 */ /* 0x002e680000001000 */
[----:B------:R-:W-:-:S13]  /*0360*/  ISETP.GT.U32.AND P2, PT, R11, R4, PT ;  /* 0x000000040b00720c */ /* 0x000fda0003f44070 */
[----:B------:R-:W-:Y:S01]  /*0370*/  @!P2 IMAD.IADD R4, R4, 0x1, -R11 ;  /* 0x000000010404a824 */ /* 0x000fe200078e0a0b */
[----:B-1----:R-:W-:Y:S01]  /*0380*/  IADD3 R6, PT, PT, R10, 0xffffffe, RZ ;  /* 0x0ffffffe0a067810 */ /* 0x002fe20007ffe0ff */
[----:B------:R-:W-:Y:S01]  /*0390*/  @!P2 VIADD R9, R9, 0x1 ;  /* 0x000000010909a836 */ /* 0x000fe20000000000 */
[----:B------:R-:W-:Y:S02]  /*03a0*/  ISETP.NE.AND P2, PT, R2, RZ, PT ;  /* 0x000000ff0200720c */ /* 0x000fe40003f45270 */
[----:B------:R1:W2:Y:S01]  /*03b0*/  F2I.FTZ.U32.TRUNC.NTZ R7, R6 ;  /* 0x0000000600077305 */ /* 0x0002a2000021f000 */
[----:B------:R-:W-:Y:S02]  /*03c0*/  ISETP.GE.U32.AND P0, PT, R4, R11, PT ;  /* 0x0000000b0400720c */ /* 0x000fe40003f06070 */
[----:B------:R-:W-:-:S04]  /*03d0*/  LOP3.LUT R4, R5, R2, RZ, 0x3c, !PT ;  /* 0x0000000205047212 */ /* 0x000fc800078e3cff */
[----:B------:R-:W-:Y:S01]  /*03e0*/  ISETP.GE.AND P1, PT, R4, RZ, PT ;  /* 0x000000ff0400720c */ /* 0x000fe20003f26270 */
[----:B-1----:R-:W-:-:S06]  /*03f0*/  IMAD.MOV.U32 R6, RZ, RZ, RZ ;  /* 0x000000ffff067224 */ /* 0x002fcc00078e00ff */
[----:B------:R-:W-:Y:S01]  /*0400*/  @P0 IADD3 R9, PT, PT, R9, 0x1, RZ ;  /* 0x0000000109090810 */ /* 0x000fe20007ffe0ff */
[----:B--2---:R-:W-:-:S04]  /*0410*/  IMAD.MOV R11, RZ, RZ, -R7 ;  /* 0x000000ffff0b7224 */ /* 0x004fc800078e0a07 */
[----:B------:R-:W-:Y:S01]  /*0420*/  IMAD R11, R11, R8, RZ ;  /* 0x000000080b0b7224 */ /* 0x000fe200078e02ff */
[----:B------:R-:W-:Y:S02]  /*0430*/  @!P1 IADD3 R9, PT, PT, -R9, RZ, RZ ;  /* 0x000000ff09099210 */ /* 0x000fe40007ffe1ff */
[----:B------:R-:W-:Y:S01]  /*0440*/  @!P2 LOP3.LUT R9, RZ, R2, RZ, 0x33, !PT ;  /* 0x00000002ff09a212 */ /* 0x000fe200078e33ff */
[----:B------:R-:W-:Y:S02]  /*0450*/  IMAD.HI.U32 R6, R7, R11, R6 ;  /* 0x0000000b07067227 */ /* 0x000fe400078e0006 */
[----:B------:R-:W1:Y:S01]  /*0460*/  LDC.64 R10, c[0x0][0x380] ;  /* 0x0000e000ff0a7b82 */ /* 0x000e620000000a00 */
[----:B------:R-:W-:Y:S02]  /*0470*/  IABS R13, R9 ;  /* 0x00000009000d7213 */ /* 0x000fe40000000000 */
[----:B------:R-:W-:Y:S01]  /*0480*/  ISETP.GE.AND P2, PT, R9, RZ, PT ;  /* 0x000000ff0900720c */ /* 0x000fe20003f46270 */
[----:B------:R-:W-:-:S02]  /*0490*/  IMAD.MOV R9, RZ, RZ, -R9 ;  /* 0x000000ffff097224 */ /* 0x000fc400078e0a09 */
[----:B------:R-:W-:-:S04]  /*04a0*/  IMAD.HI.U32 R6, R6, R13, RZ ;  /* 0x0000000d06067227 */ /* 0x000fc800078e00ff */
[----:B------:R-:W-:Y:S01]  /*04b0*/  IMAD R9, R2, R9, R5 ;  /* 0x0000000902097224 */ /* 0x000fe200078e0205 */
[----:B------:R-:W-:-:S03]  /*04c0*/  IADD3 R6, PT, PT, -R6, RZ, RZ ;  /* 0x000000ff06067210 */ /* 0x000fc60007ffe1ff */
[----:B------:R-:W-:Y:S02]  /*04d0*/  IMAD R5, R3, R2, R9 ;  /* 0x0000000203057224 */ /* 0x000fe400078e0209 */
[C---:B------:R-:W-:Y:S02]  /*04e0*/  IMAD R13, R8.reuse, R6, R13 ;  /* 0x00000006080d7224 */ /* 0x040fe400078e020d */
[----:B------:R-:W2:Y:S03]  /*04f0*/  LDC.64 R6, c[0x0][0x388] ;  /* 0x0000e200ff067b82 */ /* 0x000ea60000000a00 */
[----:B------:R-:W-:Y:S01]  /*0500*/  ISETP.GT.U32.AND P0, PT, R8, R13, PT ;  /* 0x0000000d0800720c */ /* 0x000fe20003f04070 */
[----:B-1----:R-:W-:-:S04]  /*0510*/  IMAD.WIDE R4, R5, 0x8, R10 ;  /* 0x0000000805047825 */ /* 0x002fc800078e020a */
[----:B------:R-:W1:Y:S02]  /*0520*/  LDC.64 R10, c[0x0][0x390] ;  /* 0x0000e400ff0a7b82 */ /* 0x000e640000000a00 */
[----:B0-----:R-:W3:Y:S06]  /*0530*/  LDG.E.64 R4, desc[UR4][R4.64] ;  /* 0x0000000404047981 */ /* 0x001eec000c1e1b00 */
[----:B------:R-:W-:Y:S01]  /*0540*/  @!P0 IMAD.IADD R13, R13, 0x1, -R8 ;  /* 0x000000010d0d8824 */ /* 0x000fe200078e0a08 */
[----:B------:R-:W-:-:S04]  /*0550*/  ISETP.NE.AND P0, PT, R0, RZ, PT ;  /* 0x000000ff0000720c */ /* 0x000fc80003f05270 */
[----:B------:R-:W-:-:S13]  /*0560*/  ISETP.GT.U32.AND P1, PT, R8, R13, PT ;  /* 0x0000000d0800720c */ /* 0x000fda0003f24070 */
[----:B------:R-:W-:-:S04]  /*0570*/  @!P1 IADD3 R13, PT, PT, R13, -R8, RZ ;  /* 0x800000080d0d9210 */ /* 0x000fc80007ffe0ff */
[----:B------:R-:W-:Y:S02]  /*0580*/  @!P2 IADD3 R13, PT, PT, -R13, RZ, RZ ;  /* 0x000000ff0d0da210 */ /* 0x000fe40007ffe1ff */
[----:B------:R-:W-:-:S05]  /*0590*/  @!P0 LOP3.LUT R13, RZ, R0, RZ, 0x33, !PT ;  /* 0x00000000ff0d8212 */ /* 0x000fca00078e33ff */
[----:B------:R-:W-:-:S04]  /*05a0*/  IMAD R9, R13, R2, R9 ;  /* 0x000000020d097224 */ /* 0x000fc800078e0209 */
[----:B--2---:R-:W-:-:S06]  /*05b0*/  IMAD.WIDE R6, R9, 0x8, R6 ;  /* 0x0000000809067825 */ /* 0x004fcc00078e0206 */
[----:B------:R-:W3:Y:S01]  /*05c0*/  LDG.E.64 R6, desc[UR4][R6.64] ;  /* 0x0000000406067981 */ /* 0x000ee2000c1e1b00 */
[----:B------:R-:W-:-:S04]  /*05d0*/  IMAD R3, R3, R0, R13 ;  /* 0x0000000003037224 */ /* 0x000fc800078e020d */
[----:B-1----:R-:W-:Y:S01]  /*05e0*/  IMAD.WIDE R2, R3, 0x8, R10 ;  /* 0x0000000803027825 */ /* 0x002fe200078e020a */
[----:B---3--:R-:W-:-:S08]  /*05f0*/  DADD R8, R6, -R4 ;  /* 0x0000000006087229 */ /* 0x008fd00000000804 */
[----:B------:R-:W-:-:S07]  /*0600*/  DMUL R8, R8, R8 ;  /* 0x0000000808087228 */ /* 0x000fce0000000000 */
[----:B------:R-:W-:Y:S01]  /*0610*/  REDG.E.ADD.F64.RN.STRONG.GPU desc[UR4][R2.64], R8 ;  /* 0x00000008020079a6 */ /* 0x000fe2000c12ff04 */
[----:B------:R-:W-:Y:S05]  /*0620*/  EXIT ;  /* 0x000000000000794d */ /* 0x000fea0003800000 */
.L_x_12:
        /* <DEDUP_REMOVED lines=13> */
.L_x_26:


//--------------------- .text._Z12naiiveArgminPKdPiii --------------------------
	.section	.text._Z12naiiveArgminPKdPiii,"ax",@progbits
	.align	128
        .global         _Z12naiiveArgminPKdPiii
        .type           _Z12naiiveArgminPKdPiii,@function
        .size           _Z12naiiveArgminPKdPiii,(.L_x_27 - _Z12naiiveArgminPKdPiii)
        .other          _Z12naiiveArgminPKdPiii,@"STO_CUDA_ENTRY STV_DEFAULT"
_Z12naiiveArgminPKdPiii:
.text._Z12naiiveArgminPKdPiii:
[----:B------:R-:W-:Y:S01]  /*0000*/  LDC R1, c[0x0][0x37c] ;  /* 0x0000df00ff017b82 */ /* 0x000fe20000000800 */
[----:B------:R-:W0:Y:S01]  /*0010*/  S2R R2, SR_CTAID.X ;  /* 0x0000000000027919 */ /* 0x000e220000002500 */
[----:B------:R-:W0:Y:S01]  /*0020*/  LDCU UR4, c[0x0][0x360] ;  /* 0x00006c00ff0477ac */ /* 0x000e220008000800 */
[----:B------:R-:W0:Y:S01]  /*0030*/  S2R R3, SR_TID.X ;  /* 0x0000000000037919 */ /* 0x000e220000002100 */
[----:B------:R-:W1:Y:S01]  /*0040*/  LDCU.64 UR8, c[0x0][0x390] ;  /* 0x00007200ff0877ac */ /* 0x000e620008000a00 */
[----:B0-----:R-:W-:-:S05]  /*0050*/  IMAD R2, R2, UR4, R3 ;  /* 0x0000000402027c24 */ /* 0x001fca000f8e0203 */
[----:B-1----:R-:W-:-:S13]  /*0060*/  ISETP.GE.AND P0, PT, R2, UR8, PT ;  /* 0x0000000802007c0c */ /* 0x002fda000bf06270 */
[----:B------:R-:W-:Y:S05]  /*0070*/  @P0 EXIT ;  /* 0x000000000000094d */ /* 0x000fea0003800000 */
[----:B------:R-:W-:Y:S01]  /*0080*/  UISETP.GE.AND UP0, UPT, UR9, 0x1, UPT ;  /* 0x000000010900788c */ /* 0x000fe2000bf06270 */
[----:B------:R-:W-:Y:S01]  /*0090*/  IMAD.MOV.U32 R0, RZ, RZ, RZ ;  /* 0x000000ffff007224 */ /* 0x000fe200078e00ff */
[----:B------:R-:W0:Y:S07]  /*00a0*/  LDCU.64 UR6, c[0x0][0x358] ;  /* 0x00006b00ff0677ac */ /* 0x000e2e0008000a00 */
[----:B------:R-:W-:Y:S05]  /*00b0*/  BRA.U !UP0, `(.L_x_13) ;  /* 0x0000000d080c7547 */ /* 0x000fea000b800000 */
[----:B------:R-:W1:Y:S01]  /*00c0*/  LDCU.64 UR10, c[0x0][0x380] ;  /* 0x00007000ff0a77ac */ /* 0x000e620008000a00 */
[----:B------:R-:W-:-:S04]  /*00d0*/  IMAD R6, R2, UR9, RZ ;  /* 0x0000000902067c24 */ /* 0x000fc8000f8e02ff */
[----:B------:R-:W-:-:S03]  /*00e0*/  IMAD.WIDE R6, R6, 0x8, RZ ;  /* 0x0000000806067825 */ /* 0x000fc600078e02ff */
[----:B-1----:R-:W-:-:S04]  /*00f0*/  IADD3 R4, P0, PT, R6, UR10, RZ ;  /* 0x0000000a06047c10 */ /* 0x002fc8000ff1e0ff */
[----:B------:R-:W-:-:S05]  /*0100*/  IADD3.X R5, PT, PT, R7, UR11, RZ, P0, !PT ;  /* 0x0000000b07057c10 */ /* 0x000fca00087fe4ff */
[----:B0-----:R0:W5:Y:S01]  /*0110*/  LDG.E.64 R10, desc[UR6][R4.64] ;  /* 0x00000006040a7981 */ /* 0x001162000c1e1b00 */
[----:B------:R-:W-:Y:S01]  /*0120*/  UISETP.GE.U32.AND UP0, UPT, UR9, 0x10, UPT ;  /* 0x000000100900788c */ /* 0x000fe2000bf06070 */
[----:B------:R-:W-:Y:S01]  /*0130*/  IMAD.MOV.U32 R3, RZ, RZ, RZ ;  /* 0x000000ffff037224 */ /* 0x000fe200078e00ff */
[----:B------:R-:W-:Y:S01]  /*0140*/  ULOP3.LUT UR4, UR9, 0xf, URZ, 0xc0, !UPT ;  /* 0x0000000f09047892 */ /* 0x000fe2000f8ec0ff */
[----:B------:R-:W-:-:S03]  /*0150*/  IMAD.MOV.U32 R0, RZ, RZ, RZ ;  /* 0x000000ffff007224 */ /* 0x000fc600078e00ff */
[----:B------:R-:W-:-:S03]  /*0160*/  UISETP.NE.AND UP1, UPT, UR4, URZ, UPT ;  /* 0x000000ff0400728c */ /* 0x000fc6000bf25270 */
[----:B0-----:R-:W-:Y:S08]  /*0170*/  BRA.U !UP0, `(.L_x_14) ;  /* 0x00000005086c7547 */ /* 0x001ff0000b800000 */
[----:B------:R-:W-:Y:S01]  /*0180*/  ULOP3.LUT UR5, UR9, 0x7ffffff0, URZ, 0xc0, !UPT ;  /* 0x7ffffff009057892 */ /* 0x000fe2000f8ec0ff */
[----:B------:R-:W-:Y:S01]  /*0190*/  IADD3 R8, P0, PT, R4, 0x40, RZ ;  /* 0x0000004004087810 */ /* 0x000fe20007f1e0ff */
[----:B------:R-:W-:Y:S02]  /*01a0*/  IMAD.MOV.U32 R26, RZ, RZ, RZ ;  /* 0x000000ffff1a7224 */ /* 0x000fe400078e00ff */
[----:B------:R-:W-:Y:S02]  /*01b0*/  IMAD.MOV.U32 R0, RZ, RZ, RZ ;  /* 0x000000ffff007224 */ /* 0x000fe400078e00ff */
[----:B------:R-:W-:Y:S02]  /*01c0*/  IMAD.X R9, RZ, RZ, R5, P0 ;  /* 0x000000ffff097224 */ /* 0x000fe400000e0605 */
[----:B------:R-:W-:-:S07]  /*01d0*/  IMAD.U32 R3, RZ, RZ, UR5 ;  /* 0x00000005ff037e24 */ /* 0x000fce000f8e00ff */
.L_x_15:
[----:B------:R-:W2:Y:S04]  /*01e0*/  LDG.E.64 R18, desc[UR6][R8.64+-0x40] ;  /* 0xffffc00608127981 */ /* 0x000ea8000c1e1b00 */
[----:B------:R-:W3:Y:S04]  /*01f0*/  LDG.E.64 R24, desc[UR6][R8.64+-0x38] ;  /* 0xffffc80608187981 */ /* 0x000ee8000c1e1b00 */
[----:B------:R-:W4:Y:S04]  /*0200*/  LDG.E.64 R12, desc[UR6][R8.64+-0x30] ;  /* 0xffffd006080c7981 */ /* 0x000f28000c1e1b00 */
[----:B------:R-:W4:Y:S04]  /*0210*/  LDG.E.64 R14, desc[UR6][R8.64+-0x28] ;  /* 0xffffd806080e7981 */ /* 0x000f28000c1e1b00 */
[----:B------:R-:W4:Y:S04]  /*0220*/  LDG.E.64 R16, desc[UR6][R8.64+-0x20] ;  /* 0xffffe00608107981 */ /* 0x000f28000c1e1b00 */
[----:B------:R-:W4:Y:S04]  /*0230*/  LDG.E.64 R20, desc[UR6][R8.64+-0x18] ;  /* 0xffffe80608147981 */ /* 0x000f28000c1e1b00 */
[----:B------:R-:W4:Y:S01]  /*0240*/  LDG.E.64 R22, desc[UR6][R8.64+-0x8] ;  /* 0xfffff80608167981 */ /* 0x000f22000c1e1b00 */
[----:B--2--5:R-:W-:-:S06]  /*0250*/  DSETP.GEU.AND P3, PT, R18, R10, PT ;  /* 0x0000000a1200722a */ /* 0x024fcc0003f6e000 */
[----:B------:R-:W-:Y:S02]  /*0260*/  FSEL R10, R18, R10, !P3 ;  /* 0x0000000a120a7208 */ /* 0x000fe40005800000 */
[----:B------:R-:W-:Y:S02]  /*0270*/  FSEL R11, R19, R11, !P3 ;  /* 0x0000000b130b7208 */ /* 0x000fe40005800000 */
[----:B------:R-:W2:Y:S04]  /*0280*/  LDG.E.64 R18, desc[UR6][R8.64+-0x10] ;  /* 0xfffff00608127981 */ /* 0x000ea8000c1e1b00 */
[----:B---3--:R-:W-:-:S06]  /*0290*/  DSETP.GEU.AND P4, PT, R24, R10, PT ;  /* 0x0000000a1800722a */ /* 0x008fcc0003f8e000 */
[----:B------:R-:W-:Y:S02]  /*02a0*/  FSEL R10, R24, R10, !P4 ;  /* 0x0000000a180a7208 */ /* 0x000fe40006000000 */
[----:B------:R-:W-:Y:S02]  /*02b0*/  FSEL R11, R25, R11, !P4 ;  /* 0x0000000b190b7208 */ /* 0x000fe40006000000 */
[----:B------:R-:W3:Y:S04]  /*02c0*/  LDG.E.64 R24, desc[UR6][R8.64] ;  /* 0x0000000608187981 */ /* 0x000ee8000c1e1b00 */
[----:B----4-:R-:W-:-:S06]  /*02d0*/  DSETP.GEU.AND P5, PT, R12, R10, PT ;  /* 0x0000000a0c00722a */ /* 0x010fcc0003fae000 */
[----:B------:R-:W-:Y:S02]  /*02e0*/  FSEL R12, R12, R10, !P5 ;  /* 0x0000000a0c0c7208 */ /* 0x000fe40006800000 */
[----:B------:R-:W-:Y:S02]  /*02f0*/  FSEL R13, R13, R11, !P5 ;  /* 0x0000000b0d0d7208 */ /* 0x000fe40006800000 */
[----:B------:R-:W4:Y:S04]  /*0300*/  LDG.E.64 R10, desc[UR6][R8.64+0x8] ;  /* 0x00000806080a7981 */ /* 0x000f28000c1e1b00 */
[----:B------:R-:W-:-:S06]  /*0310*/  DSETP.GEU.AND P6, PT, R14, R12, PT ;  /* 0x0000000c0e00722a */ /* 0x000fcc0003fce000 */
        /* <DEDUP_REMOVED lines=10> */
[----:B------:R-:W4:Y:S01]  /*03c0*/  LDG.E.64 R16, desc[UR6][R8.64+0x20] ;  /* 0x0000200608107981 */ /* 0x000f22000c1e1b00 */
[C---:B------:R-:W-:Y:S01]  /*03d0*/  SEL R0, R26.reuse, R0, !P3 ;  /* 0x000000001a007207 */ /* 0x040fe20005800000 */
[----:B------:R-:W-:Y:S02]  /*03e0*/  @!P4 VIADD R0, R26, 0x1 ;  /* 0x000000011a00c836 */ /* 0x000fe40000000000 */
[----:B--2---:R-:W-:-:S06]  /*03f0*/  DSETP.GEU.AND P2, PT, R18, R20, PT ;  /* 0x000000141200722a */ /* 0x004fcc0003f4e000 */
[----:B------:R-:W-:Y:S02]  /*0400*/  FSEL R20, R18, R20, !P2 ;  /* 0x0000001412147208 */ /* 0x000fe40005000000 */
[----:B------:R-:W-:Y:S02]  /*0410*/  FSEL R21, R19, R21, !P2 ;  /* 0x0000001513157208 */ /* 0x000fe40005000000 */
[----:B------:R-:W2:Y:S04]  /*0420*/  LDG.E.64 R18, desc[UR6][R8.64+0x28] ;  /* 0x0000280608127981 */ /* 0x000ea8000c1e1b00 */
[----:B------:R-:W-:-:S06]  /*0430*/  DSETP.GEU.AND P3, PT, R22, R20, PT ;  /* 0x000000141600722a */ /* 0x000fcc0003f6e000 */
[----:B------:R-:W-:Y:S02]  /*0440*/  FSEL R22, R22, R20, !P3 ;  /* 0x0000001416167208 */ /* 0x000fe40005800000 */
[----:B------:R-:W-:Y:S02]  /*0450*/  FSEL R23, R23, R21, !P3 ;  /* 0x0000001517177208 */ /* 0x000fe40005800000 */
[----:B------:R-:W2:Y:S04]  /*0460*/  LDG.E.64 R20, desc[UR6][R8.64+0x30] ;  /* 0x0000300608147981 */ /* 0x000ea8000c1e1b00 */
[----:B---3--:R-:W-:-:S06]  /*0470*/  DSETP.GEU.AND P4, PT, R24, R22, PT ;  /* 0x000000161800722a */ /* 0x008fcc0003f8e000 */
[----:B------:R-:W-:Y:S02]  /*0480*/  FSEL R22, R24, R22, !P4 ;  /* 0x0000001618167208 */ /* 0x000fe40006000000 */
[----:B------:R-:W-:Y:S02]  /*0490*/  FSEL R23, R25, R23, !P4 ;  /* 0x0000001719177208 */ /* 0x000fe40006000000 */
[----:B------:R-:W3:Y:S01]  /*04a0*/  LDG.E.64 R24, desc[UR6][R8.64+0x38] ;  /* 0x0000380608187981 */ /* 0x000ee2000c1e1b00 */
[----:B------:R-:W-:-:S03]  /*04b0*/  @!P5 VIADD R0, R26, 0x2 ;  /* 0x000000021a00d836 */ /* 0x000fc60000000000 */
[----:B----4-:R-:W-:Y:S01]  /*04c0*/  DSETP.GEU.AND P5, PT, R10, R22, PT ;  /* 0x000000160a00722a */ /* 0x010fe20003fae000 */
[----:B------:R-:W-:-:S05]  /*04d0*/  @!P6 VIADD R0, R26, 0x3 ;  /* 0x000000031a00e836 */ /* 0x000fca0000000000 */
[----:B------:R-:W-:Y:S02]  /*04e0*/  FSEL R10, R10, R22, !P5 ;  /* 0x000000160a0a7208 */ /* 0x000fe40006800000 */
[----:B------:R-:W-:-:S06]  /*04f0*/  FSEL R11, R11, R23, !P5 ;  /* 0x000000170b0b7208 */ /* 0x000fcc0006800000 */
[----:B------:R-:W-:Y:S01]  /*0500*/  DSETP.GEU.AND P6, PT, R12, R10, PT ;  /* 0x0000000a0c00722a */ /* 0x000fe20003fce000 */
        /* <DEDUP_REMOVED lines=10> */
[----:B------:R-:W-:Y:S01]  /*05b0*/  FSEL R11, R17, R11, !P1 ;  /* 0x0000000b110b7208 */ /* 0x000fe20004800000 */
[C---:B------:R-:W-:Y:S02]  /*05c0*/  @!P3 VIADD R0, R26.reuse, 0x7 ;  /* 0x000000071a00b836 */ /* 0x040fe40000000000 */
[C---:B------:R-:W-:Y:S02]  /*05d0*/  @!P4 VIADD R0, R26.reuse, 0x8 ;  /* 0x000000081a00c836 */ /* 0x040fe40000000000 */
[C---:B------:R-:W-:Y:S02]  /*05e0*/  @!P5 VIADD R0, R26.reuse, 0x9 ;  /* 0x000000091a00d836 */ /* 0x040fe40000000000 */
[C---:B------:R-:W-:Y:S02]  /*05f0*/  @!P6 VIADD R0, R26.reuse, 0xa ;  /* 0x0000000a1a00e836 */ /* 0x040fe40000000000 */
[----:B------:R-:W-:-:S02]  /*0600*/  @!P0 VIADD R0, R26, 0xb ;  /* 0x0000000b1a008836 */ /* 0x000fc40000000000 */
[----:B------:R-:W-:Y:S01]  /*0610*/  @!P1 VIADD R0, R26, 0xc ;  /* 0x0000000c1a009836 */ /* 0x000fe20000000000 */
[----:B--2---:R-:W-:-:S06]  /*0620*/  DSETP.GEU.AND P2, PT, R18, R10, PT ;  /* 0x0000000a1200722a */ /* 0x004fcc0003f4e000 */
[----:B------:R-:W-:Y:S02]  /*0630*/  FSEL R10, R18, R10, !P2 ;  /* 0x0000000a120a7208 */ /* 0x000fe40005000000 */
[----:B------:R-:W-:-:S06]  /*0640*/  FSEL R11, R19, R11, !P2 ;  /* 0x0000000b130b7208 */ /* 0x000fcc0005000000 */
[----:B------:R-:W-:-:S06]  /*0650*/  DSETP.GEU.AND P3, PT, R20, R10, PT ;  /* 0x0000000a1400722a */ /* 0x000fcc0003f6e000 */
[----:B------:R-:W-:Y:S02]  /*0660*/  FSEL R10, R20, R10, !P3 ;  /* 0x0000000a140a7208 */ /* 0x000fe40005800000 */
[----:B------:R-:W-:-:S06]  /*0670*/  FSEL R11, R21, R11, !P3 ;  /* 0x0000000b150b7208 */ /* 0x000fcc0005800000 */
[----:B---3--:R-:W-:Y:S01]  /*0680*/  DSETP.GEU.AND P0, PT, R24, R10, PT ;  /* 0x0000000a1800722a */ /* 0x008fe20003f0e000 */
[C---:B------:R-:W-:Y:S02]  /*0690*/  @!P2 VIADD R0, R26.reuse, 0xd ;  /* 0x0000000d1a00a836 */ /* 0x040fe40000000000 */
[----:B------:R-:W-:-:S11]  /*06a0*/  @!P3 VIADD R0, R26, 0xe ;  /* 0x0000000e1a00b836 */ /* 0x000fd60000000000 */
[C---:B------:R-:W-:Y:S02]  /*06b0*/  @!P0 VIADD R0, R26.reuse, 0xf ;  /* 0x0000000f1a008836 */ /* 0x040fe40000000000 */
[----:B------:R-:W-:-:S05]  /*06c0*/  VIADD R26, R26, 0x10 ;  /* 0x000000101a1a7836 */ /* 0x000fca0000000000 */
[----:B------:R-:W-:Y:S02]  /*06d0*/  ISETP.NE.AND P1, PT, R26, R3, PT ;  /* 0x000000031a00720c */ /* 0x000fe40003f25270 */
[----:B------:R-:W-:Y:S02]  /*06e0*/  IADD3 R8, P2, PT, R8, 0x80, RZ ;  /* 0x0000008008087810 */ /* 0x000fe40007f5e0ff */
[----:B------:R-:W-:Y:S02]  /*06f0*/  FSEL R10, R24, R10, !P0 ;  /* 0x0000000a180a7208 */ /* 0x000fe40004000000 */
[----:B------:R-:W-:Y:S01]  /*0700*/  FSEL R11, R25, R11, !P0 ;  /* 0x0000000b190b7208 */ /* 0x000fe20004000000 */
[----:B------:R-:W-:-:S06]  /*0710*/  IMAD.X R9, RZ, RZ, R9, P2 ;  /* 0x000000ffff097224 */ /* 0x000fcc00010e0609 */
[----:B------:R-:W-:Y:S05]  /*0720*/  @P1 BRA `(.L_x_15) ;  /* 0xfffffff800ac1947 */ /* 0x000fea000383ffff */
.L_x_14:
[----:B------:R-:W-:Y:S05]  /*0730*/  BRA.U !UP1, `(.L_x_13) ;  /* 0x00000005096c7547 */ /* 0x000fea000b800000 */
[----:B------:R-:W-:Y:S02]  /*0740*/  UISETP.GE.U32.AND UP0, UPT, UR4, 0x8, UPT ;  /* 0x000000080400788c */ /* 0x000fe4000bf06070 */
[----:B------:R-:W-:-:S04]  /*0750*/  ULOP3.LUT UR5, UR9, 0x7, URZ, 0xc0, !UPT ;  /* 0x0000000709057892 */ /* 0x000fc8000f8ec0ff */
[----:B------:R-:W-:-:S03]  /*0760*/  UISETP.NE.AND UP1, UPT, UR5, URZ, UPT ;  /* 0x000000ff0500728c */ /* 0x000fc6000bf25270 */
[----:B------:R-:W-:Y:S08]  /*0770*/  BRA.U !UP0, `(.L_x_16) ;  /* 0x0000000108a87547 */ /* 0x000ff0000b800000 */
[----:B------:R-:W-:-:S05]  /*0780*/  IMAD.WIDE.U32 R26, R3, 0x8, R4 ;  /* 0x00000008031a7825 */ /* 0x000fca00078e0004 */
[----:B------:R-:W2:Y:S04]  /*0790*/  LDG.E.64 R8, desc[UR6][R26.64] ;  /* 0x000000061a087981 */ /* 0x000ea8000c1e1b00 */
[----:B------:R-:W3:Y:S04]  /*07a0*/  LDG.E.64 R12, desc[UR6][R26.64+0x8] ;  /* 0x000008061a0c7981 */ /* 0x000ee8000c1e1b00 */
[----:B------:R-:W4:Y:S04]  /*07b0*/  LDG.E.64 R14, desc[UR6][R26.64+0x10] ;  /* 0x000010061a0e7981 */ /* 0x000f28000c1e1b00 */
        /* <DEDUP_REMOVED lines=8> */
[----:B------:R-:W-:-:S04]  /*0840*/  SEL R0, R3, R0, !P2 ;  /* 0x0000000003007207 */ /* 0x000fc80005000000 */
[----:B---3--:R-:W-:-:S06]  /*0850*/  DSETP.GEU.AND P3, PT, R12, R8, PT ;  /* 0x000000080c00722a */ /* 0x008fcc0003f6e000 */
[----:B------:R-:W-:Y:S02]  /*0860*/  FSEL R8, R12, R8, !P3 ;  /* 0x000000080c087208 */ /* 0x000fe40005800000 */
[----:B------:R-:W-:-:S06]  /*0870*/  FSEL R9, R13, R9, !P3 ;  /* 0x000000090d097208 */ /* 0x000fcc0005800000 */
        /* <DEDUP_REMOVED lines=24> */
[C---:B------:R-:W-:Y:S02]  /*0a00*/  @!P3 VIADD R0, R3.reuse, 0x7 ;  /* 0x000000070300b836 */ /* 0x040fe40000000000 */
[----:B------:R-:W-:-:S07]  /*0a10*/  VIADD R3, R3, 0x8 ;  /* 0x0000000803037836 */ /* 0x000fce0000000000 */
.L_x_16:
[----:B------:R-:W-:Y:S05]  /*0a20*/  BRA.U !UP1, `(.L_x_13) ;  /* 0x0000000109b07547 */ /* 0x000fea000b800000 */
[----:B------:R-:W-:Y:S02]  /*0a30*/  UISETP.GE.U32.AND UP0, UPT, UR5, 0x4, UPT ;  /* 0x000000040500788c */ /* 0x000fe4000bf06070 */
[----:B------:R-:W-:-:S04]  /*0a40*/  ULOP3.LUT UR4, UR9, 0x3, URZ, 0xc0, !UPT ;  /* 0x0000000309047892 */ /* 0x000fc8000f8ec0ff */
[----:B------:R-:W-:-:S03]  /*0a50*/  UISETP.NE.AND UP1, UPT, UR4, URZ, UPT ;  /* 0x000000ff0400728c */ /* 0x000fc6000bf25270 */
[----:B------:R-:W-:Y:S08]  /*0a60*/  BRA.U !UP0, `(.L_x_17) ;  /* 0x0000000108587547 */ /* 0x000ff0000b800000 */
[----:B------:R-:W-:-:S05]  /*0a70*/  IMAD.WIDE R4, R3, 0x8, R4 ;  /* 0x0000000803047825 */ /* 0x000fca00078e0204 */
[----:B------:R-:W2:Y:S04]  /*0a80*/  LDG.E.64 R8, desc[UR6][R4.64] ;  /* 0x0000000604087981 */ /* 0x000ea8000c1e1b00 */
[----:B------:R-:W3:Y:S04]  /*0a90*/  LDG.E.64 R12, desc[UR6][R4.64+0x8] ;  /* 0x00000806040c7981 */ /* 0x000ee8000c1e1b00 */
        /* <DEDUP_REMOVED lines=19> */
.L_x_17:
[----:B------:R-:W-:Y:S05]  /*0bd0*/  BRA.U !UP1, `(.L_x_13) ;  /* 0x0000000109447547 */ /* 0x000fea000b800000 */
[----:B------:R-:W-:Y:S01]  /*0be0*/  IMAD.WIDE.U32 R6, R3, 0x8, R6 ;  /* 0x0000000803067825 */ /* 0x000fe200078e0006 */
[----:B------:R-:W-:Y:S02]  /*0bf0*/  UIADD3 UR4, UPT, UPT, -UR4, URZ, URZ ;  /* 0x000000ff04047290 */ /* 0x000fe4000fffe1ff */
[----:B------:R-:W-:-:S04]  /*0c00*/  IADD3 R6, P0, PT, R6, UR10, RZ ;  /* 0x0000000a06067c10 */ /* 0x000fc8000ff1e0ff */
[----:B------:R-:W-:-:S09]  /*0c10*/  IADD3.X R7, PT, PT, R7, UR11, RZ, P0, !PT ;  /* 0x0000000b07077c10 */ /* 0x000fd200087fe4ff */
.L_x_18:
[----:B------:R-:W-:Y:S02]  /*0c20*/  IMAD.MOV.U32 R4, RZ, RZ, R6 ;  /* 0x000000ffff047224 */ /* 0x000fe400078e0006 */
[----:B------:R-:W-:-:S06]  /*0c30*/  IMAD.MOV.U32 R5, RZ, RZ, R7 ;  /* 0x000000ffff057224 */ /* 0x000fcc00078e0007 */
[----:B------:R-:W2:Y:S01]  /*0c40*/  LDG.E.64 R4, desc[UR6][R4.64] ;  /* 0x0000000604047981 */ /* 0x000ea2000c1e1b00 */
[----:B------:R-:W-:Y:S01]  /*0c50*/  UIADD3 UR4, UPT, UPT, UR4, 0x1, URZ ;  /* 0x0000000104047890 */ /* 0x000fe2000fffe0ff */
[----:B------:R-:W-:-:S03]  /*0c60*/  IADD3 R6, P1, PT, R6, 0x8, RZ ;  /* 0x0000000806067810 */ /* 0x000fc60007f3e0ff */
[----:B------:R-:W-:Y:S02]  /*0c70*/  UISETP.NE.AND UP0, UPT, UR4, URZ, UPT ;  /* 0x000000ff0400728c */ /* 0x000fe4000bf05270 */
[----:B------:R-:W-:Y:S01]  /*0c80*/  IMAD.X R7, RZ, RZ, R7, P1 ;  /* 0x000000ffff077224 */ /* 0x000fe200008e0607 */
[----:B--2--5:R-:W-:-:S06]  /*0c90*/  DSETP.GEU.AND P0, PT, R4, R10, PT ;  /* 0x0000000a0400722a */ /* 0x024fcc0003f0e000 */
[C---:B------:R-:W-:Y:S01]  /*0ca0*/  SEL R0, R3.reuse, R0, !P0 ;  /* 0x0000000003007207 */ /* 0x040fe20004000000 */
[----:B------:R-:W-:Y:S01]  /*0cb0*/  VIADD R3, R3, 0x1 ;  /* 0x0000000103037836 */ /* 0x000fe20000000000 */
[----:B------:R-:W-:Y:S02]  /*0cc0*/  FSEL R10, R4, R10, !P0 ;  /* 0x0000000a040a7208 */ /* 0x000fe40004000000 */
[----:B------:R-:W-:Y:S01]  /*0cd0*/  FSEL R11, R5, R11, !P0 ;  /* 0x0000000b050b7208 */ /* 0x000fe20004000000 */
[----:B------:R-:W-:Y:S06]  /*0ce0*/  BRA.U UP0, `(.L_x_18) ;  /* 0xfffffffd00cc7547 */ /* 0x000fec000b83ffff */
.L_x_13:
[----:B------:R-:W1:Y:S02]  /*0cf0*/  LDC.64 R4, c[0x0][0x388] ;  /* 0x0000e200ff047b82 */ /* 0x000e640000000a00 */
[----:B-1----:R-:W-:-:S05]  /*0d00*/  IMAD.WIDE R2, R2, 0x4, R4 ;  /* 0x0000000402027825 */ /* 0x002fca00078e0204 */
[----:B0-----:R-:W-:Y:S01]  /*0d10*/  STG.E desc[UR6][R2.64], R0 ;  /* 0x0000000002007986 */ /* 0x001fe2000c101906 */
[----:B------:R-:W-:Y:S05]  /*0d20*/  EXIT ;  /* 0x000000000000794d */ /* 0x000fea0003800000 */
.L_x_19:
        /* <DEDUP_REMOVED lines=13> */
.L_x_27:


//--------------------- .nv.shared.reserved.0     --------------------------
	.section	.nv.shared.reserved.0,"aw",@nobits
	.weak		__nv_reservedSMEM_offset_0_alias
	.size		__nv_reservedSMEM_offset_0_alias, 0, 64
	.other		__nv_reservedSMEM_offset_0_alias,@"STO_CUDA_RESERVED_SHARED STV_DEFAULT"
__nv_reservedSMEM_offset_0_alias:
	.zero		0
	.zero		64


//--------------------- .nv.constant0._Z15centroidChangedPKdS0_Pdii --------------------------
	.section	.nv.constant0._Z15centroidChangedPKdS0_Pdii,"a",@progbits
	.sectionflags	@""
	.align	4
.nv.constant0._Z15centroidChangedPKdS0_Pdii:
	.zero		928


//--------------------- .nv.constant0._Z9convergedPKdPidi --------------------------
	.section	.nv.constant0._Z9convergedPKdPidi,"a",@progbits
	.sectionflags	@""
	.align	4
.nv.constant0._Z9convergedPKdPidi:
	.zero		924


//--------------------- .nv.constant0._Z12divideVectorPdPKii --------------------------
	.section	.nv.constant0._Z12divideVectorPdPKii,"a",@progbits
	.sectionflags	@""
	.align	4
.nv.constant0._Z12divideVectorPdPKii:
	.zero		916


//--------------------- .nv.constant0._Z19calcNewCentroidsSumPKdPKiPdPiii --------------------------
	.section	.nv.constant0._Z19calcNewCentroidsSumPKdPKiPdPiii,"a",@progbits
	.sectionflags	@""
	.align	4
.nv.constant0._Z19calcNewCentroidsSumPKdPKiPdPiii:
	.zero		936


//--------------------- .nv.constant0._Z18calcDistanceSharedPKdS0_Pdiii --------------------------
	.section	.nv.constant0._Z18calcDistanceSharedPKdS0_Pdiii,"a",@progbits
	.sectionflags	@""
	.align	4
.nv.constant0._Z18calcDistanceSharedPKdS0_Pdiii:
	.zero		932


//--------------------- .nv.constant0._Z12calcDistancePKdS0_Pdiii --------------------------
	.section	.nv.constant0._Z12calcDistancePKdS0_Pdiii,"a",@progbits
	.sectionflags	@""
	.align	4
.nv.constant0._Z12calcDistancePKdS0_Pdiii:
	.zero		932


//--------------------- .nv.constant0._Z12naiiveArgminPKdPiii --------------------------
	.section	.nv.constant0._Z12naiiveArgminPKdPiii,"a",@progbits
	.sectionflags	@""
	.align	4
.nv.constant0._Z12naiiveArgminPKdPiii:
	.zero		920


//--------------------- SYMBOLS --------------------------

	.type		.nv.reservedSmem.offset0,@object
	.size		.nv.reservedSmem.offset0,0x4
